def attn_fwd(
    Q,
    K,
    V,
    Out,
    Lse,
    sm_scale,
    stride_qz,
    stride_qh,
    stride_qm,
    stride_qk,
    stride_kz,
    stride_kh,
    stride_kn,
    stride_kk,
    stride_vz,
    stride_vh,
    stride_vn,
    stride_vk,
    stride_oz,
    stride_oh,
    stride_om,
    stride_ok,
    seqlen_q,
    seqlen_k,
    BLOCK_M: tl.constexpr,
    BLOCK_N: tl.constexpr,
    HEAD_DIM: tl.constexpr,
    CAUSAL: tl.constexpr,
):
    start_m = tl.program_id(0)
    off_hz = tl.program_id(1)
    q_off = off_hz * stride_qh
    k_off = off_hz * stride_kh
    v_off = off_hz * stride_vh
    offs_m = start_m * BLOCK_M + tl.arange(0, BLOCK_M)
    offs_d = tl.arange(0, HEAD_DIM)
    offs_n = tl.arange(0, BLOCK_N)
    q_ptrs = Q + q_off + offs_m[:, None] * stride_qm + offs_d[None, :] * stride_qk
    k_ptrs = K + k_off + offs_d[:, None] * stride_kk + offs_n[None, :] * stride_kn
    v_ptrs = V + v_off + offs_n[:, None] * stride_vn + offs_d[None, :] * stride_vk
    m_i = tl.full([BLOCK_M], float("-inf"), dtype=tl.float32)
    l_i = tl.zeros([BLOCK_M], dtype=tl.float32) + 1.0
    acc = tl.zeros([BLOCK_M, HEAD_DIM], dtype=tl.float32)
    q = tl.load(q_ptrs)
    acc, l_i, m_i = _attn_fwd_inner(
        acc,
        l_i,
        m_i,
        q,
        k_ptrs,
        v_ptrs,
        sm_scale,
        stride_kn,
        stride_vn,
        start_m,
        seqlen_k,
        BLOCK_M,
        BLOCK_N,
        HEAD_DIM,
        CAUSAL,
    )
    acc = acc / l_i[:, None]
    lse = m_i + tl.math.log2(l_i) / 1.4426950408889634
    o_ptrs = (
        Out
        + off_hz * stride_oh
        + offs_m[:, None] * stride_om
        + offs_d[None, :] * stride_ok
    )
    tl.store(o_ptrs, acc.to(Out.dtype.element_ty))
    tl.store(Lse + off_hz * seqlen_q + offs_m, lse)

# config = {"BLOCK_M": 256, "BLOCK_N": 128, "HEAD_DIM": 64, "arch": "sm_100", "causal": false, "dtype": "fp16", "num_stages": 2, "num_warps": 16}
# arch = sm_100


// ===== COMPILED SASS (sm_100a) =====

	.target	sm_100a

	.elftype	@"ET_EXEC"


//--------------------- .note.nv.tkinfo           --------------------------
	.section	.note.nv.tkinfo,"",@"SHT_NOTE"
	.sectionflags	@"SHF_NOTE_NV_TKINFO"
	.tkinfo
        /*0018*/ 	.word	0x00000081
        /*0030*/ 	.string	""
        /*0030*/ 	.string	"ptxas-blackwell"
        /*0030*/ 	.string	"Cuda compilation tools, release 12.9, V12.9.86"
        /*0030*/ 	.string	"Build cuda_12.9.r12.9/compiler.36037853_0"
        /*0030*/ 	.string	"-v  -suppress-debug-info  -lineinfo  -arch sm_100a "



//--------------------- .note.nv.cuver            --------------------------
	.section	.note.nv.cuver,"",@"SHT_NOTE"
	.sectionflags	@"SHF_NOTE_NV_CUVER"
        /*0018*/ 	.short	0x0001
        /*001a*/ 	.short	0x0064
        /*001c*/ 	.short	0x0001
        /*001e*/ 	.short	0x0000
        /*0020*/ 	.short	0x0001
        /*0022*/ 	.short	0x0000


//--------------------- .nv.info                  --------------------------
	.section	.nv.info,"",@"SHT_CUDA_INFO"
	.align	4


	//----- nvinfo : EIATTR_REGCOUNT
	.align		4
        /*0000*/ 	.byte	0x04, 0x2f
        /*0002*/ 	.short	(.L_2 - .L_1)
	.align		4
.L_1:
        /*0004*/ 	.word	index@(attn_fwd)
        /*0008*/ 	.word	0x00000080


	//----- nvinfo : EIATTR_FRAME_SIZE
	.align		4
.L_2:
        /*000c*/ 	.byte	0x04, 0x11
        /*000e*/ 	.short	(.L_4 - .L_3)
	.align		4
.L_3:
        /*0010*/ 	.word	index@(attn_fwd)
        /*0014*/ 	.word	0x00000218


	//----- nvinfo : EIATTR_MIN_STACK_SIZE
	.align		4
.L_4:
        /*0018*/ 	.byte	0x04, 0x12
        /*001a*/ 	.short	(.L_6 - .L_5)
	.align		4
.L_5:
        /*001c*/ 	.word	index@(attn_fwd)
        /*0020*/ 	.word	0x00000218
.L_6:


//--------------------- .nv.info.attn_fwd         --------------------------
	.section	.nv.info.attn_fwd,"",@"SHT_CUDA_INFO"
	.sectionflags	@""
	.align	4


	//----- nvinfo : EIATTR_CUDA_API_VERSION
	.align		4
        /*0000*/ 	.byte	0x04, 0x37
        /*0002*/ 	.short	(.L_8 - .L_7)
.L_7:
        /*0004*/ 	.word	0x00000081


	//----- nvinfo : EIATTR_KPARAM_INFO
	.align		4
.L_8:
        /*0008*/ 	.byte	0x04, 0x17
        /*000a*/ 	.short	(.L_10 - .L_9)
.L_9:
        /*000c*/ 	.word	0x00000000
        /*0010*/ 	.short	0x0019
        /*0012*/ 	.short	0x0080
        /*0014*/ 	.byte	0x00, 0xf4, 0x21, 0x00


	//----- nvinfo : EIATTR_KPARAM_INFO
	.align		4
.L_10:
        /*0018*/ 	.byte	0x04, 0x17
        /*001a*/ 	.short	(.L_12 - .L_11)
.L_11:
        /*001c*/ 	.word	0x00000000
        /*0020*/ 	.short	0x0018
        /*0022*/ 	.short	0x0078
        /*0024*/ 	.byte	0x00, 0xf4, 0x21, 0x00


	//----- nvinfo : EIATTR_KPARAM_INFO
	.align		4
.L_12:
        /*0028*/ 	.byte	0x04, 0x17
        /*002a*/ 	.short	(.L_14 - .L_13)
.L_13:
        /*002c*/ 	.word	0x00000000
        /*0030*/ 	.short	0x0017
        /*0032*/ 	.short	0x0070
        /*0034*/ 	.byte	0x00, 0xf0, 0x11, 0x00


	//----- nvinfo : EIATTR_KPARAM_INFO
	.align		4
.L_14:
        /*0038*/ 	.byte	0x04, 0x17
        /*003a*/ 	.short	(.L_16 - .L_15)
.L_15:
        /*003c*/ 	.word	0x00000000
        /*0040*/ 	.short	0x0016
        /*0042*/ 	.short	0x006c
        /*0044*/ 	.byte	0x00, 0xf0, 0x11, 0x00


	//----- nvinfo : EIATTR_KPARAM_INFO
	.align		4
.L_16:
        /*0048*/ 	.byte	0x04, 0x17
        /*004a*/ 	.short	(.L_18 - .L_17)
.L_17:
        /*004c*/ 	.word	0x00000000
        /*0050*/ 	.short	0x0015
        /*0052*/ 	.short	0x0068
        /*0054*/ 	.byte	0x00, 0xf0, 0x11, 0x00


	//----- nvinfo : EIATTR_KPARAM_INFO
	.align		4
.L_18:
        /*0058*/ 	.byte	0x04, 0x17
        /*005a*/ 	.short	(.L_20 - .L_19)
.L_19:
        /*005c*/ 	.word	0x00000000
        /*0060*/ 	.short	0x0014
        /*0062*/ 	.short	0x0064
        /*0064*/ 	.byte	0x00, 0xf0, 0x11, 0x00


	//----- nvinfo : EIATTR_KPARAM_INFO
	.align		4
.L_20:
        /*0068*/ 	.byte	0x04, 0x17
        /*006a*/ 	.short	(.L_22 - .L_21)
.L_21:
        /*006c*/ 	.word	0x00000000
        /*0070*/ 	.short	0x0013
        /*0072*/ 	.short	0x0060
        /*0074*/ 	.byte	0x00, 0xf0, 0x11, 0x00


	//----- nvinfo : EIATTR_KPARAM_INFO
	.align		4
.L_22:
        /*0078*/ 	.byte	0x04, 0x17
        /*007a*/ 	.short	(.L_24 - .L_23)
.L_23:
        /*007c*/ 	.word	0x00000000
        /*0080*/ 	.short	0x0012
        /*0082*/ 	.short	0x005c
        /*0084*/ 	.byte	0x00, 0xf0, 0x11, 0x00


	//----- nvinfo : EIATTR_KPARAM_INFO
	.align		4
.L_24:
        /*0088*/ 	.byte	0x04, 0x17
        /*008a*/ 	.short	(.L_26 - .L_25)
.L_25:
        /*008c*/ 	.word	0x00000000
        /*0090*/ 	.short	0x0011
        /*0092*/ 	.short	0x0058
        /*0094*/ 	.byte	0x00, 0xf0, 0x11, 0x00


	//----- nvinfo : EIATTR_KPARAM_INFO
	.align		4
.L_26:
        /*0098*/ 	.byte	0x04, 0x17
        /*009a*/ 	.short	(.L_28 - .L_27)
.L_27:
        /*009c*/ 	.word	0x00000000
        /*00a0*/ 	.short	0x0010
        /*00a2*/ 	.short	0x0054
        /*00a4*/ 	.byte	0x00, 0xf0, 0x11, 0x00


	//----- nvinfo : EIATTR_KPARAM_INFO
	.align		4
.L_28:
        /*00a8*/ 	.byte	0x04, 0x17
        /*00aa*/ 	.short	(.L_30 - .L_29)
.L_29:
        /*00ac*/ 	.word	0x00000000
        /*00b0*/ 	.short	0x000f
        /*00b2*/ 	.short	0x0050
        /*00b4*/ 	.byte	0x00, 0xf0, 0x11, 0x00


	//----- nvinfo : EIATTR_KPARAM_INFO
	.align		4
.L_30:
        /*00b8*/ 	.byte	0x04, 0x17
        /*00ba*/ 	.short	(.L_32 - .L_31)
.L_31:
        /*00bc*/ 	.word	0x00000000
        /*00c0*/ 	.short	0x000e
        /*00c2*/ 	.short	0x004c
        /*00c4*/ 	.byte	0x00, 0xf0, 0x11, 0x00


	//----- nvinfo : EIATTR_KPARAM_INFO
	.align		4
.L_32:
        /*00c8*/ 	.byte	0x04, 0x17
        /*00ca*/ 	.short	(.L_34 - .L_33)
.L_33:
        /*00cc*/ 	.word	0x00000000
        /*00d0*/ 	.short	0x000d
        /*00d2*/ 	.short	0x0048
        /*00d4*/ 	.byte	0x00, 0xf0, 0x11, 0x00


	//----- nvinfo : EIATTR_KPARAM_INFO
	.align		4
.L_34:
        /*00d8*/ 	.byte	0x04, 0x17
        /*00da*/ 	.short	(.L_36 - .L_35)
.L_35:
        /*00dc*/ 	.word	0x00000000
        /*00e0*/ 	.short	0x000c
        /*00e2*/ 	.short	0x0044
        /*00e4*/ 	.byte	0x00, 0xf0, 0x11, 0x00


	//----- nvinfo : EIATTR_KPARAM_INFO
	.align		4
.L_36:
        /*00e8*/ 	.byte	0x04, 0x17
        /*00ea*/ 	.short	(.L_38 - .L_37)
.L_37:
        /*00ec*/ 	.word	0x00000000
        /*00f0*/ 	.short	0x000b
        /*00f2*/ 	.short	0x0040
        /*00f4*/ 	.byte	0x00, 0xf0, 0x11, 0x00


	//----- nvinfo : EIATTR_KPARAM_INFO
	.align		4
.L_38:
        /*00f8*/ 	.byte	0x04, 0x17
        /*00fa*/ 	.short	(.L_40 - .L_39)
.L_39:
        /*00fc*/ 	.word	0x00000000
        /*0100*/ 	.short	0x000a
        /*0102*/ 	.short	0x003c
        /*0104*/ 	.byte	0x00, 0xf0, 0x11, 0x00


	//----- nvinfo : EIATTR_KPARAM_INFO
	.align		4
.L_40:
        /*0108*/ 	.byte	0x04, 0x17
        /*010a*/ 	.short	(.L_42 - .L_41)
.L_41:
        /*010c*/ 	.word	0x00000000
        /*0110*/ 	.short	0x0009
        /*0112*/ 	.short	0x0038
        /*0114*/ 	.byte	0x00, 0xf0, 0x11, 0x00


	//----- nvinfo : EIATTR_KPARAM_INFO
	.align		4
.L_42:
        /*0118*/ 	.byte	0x04, 0x17
        /*011a*/ 	.short	(.L_44 - .L_43)
.L_43:
        /*011c*/ 	.word	0x00000000
        /*0120*/ 	.short	0x0008
        /*0122*/ 	.short	0x0034
        /*0124*/ 	.byte	0x00, 0xf0, 0x11, 0x00


	//----- nvinfo : EIATTR_KPARAM_INFO
	.align		4
.L_44:
        /*0128*/ 	.byte	0x04, 0x17
        /*012a*/ 	.short	(.L_46 - .L_45)
.L_45:
        /*012c*/ 	.word	0x00000000
        /*0130*/ 	.short	0x0007
        /*0132*/ 	.short	0x0030
        /*0134*/ 	.byte	0x00, 0xf0, 0x11, 0x00


	//----- nvinfo : EIATTR_KPARAM_INFO
	.align		4
.L_46:
        /*0138*/ 	.byte	0x04, 0x17
        /*013a*/ 	.short	(.L_48 - .L_47)
.L_47:
        /*013c*/ 	.word	0x00000000
        /*0140*/ 	.short	0x0006
        /*0142*/ 	.short	0x002c
        /*0144*/ 	.byte	0x00, 0xf0, 0x11, 0x00


	//----- nvinfo : EIATTR_KPARAM_INFO
	.align		4
.L_48:
        /*0148*/ 	.byte	0x04, 0x17
        /*014a*/ 	.short	(.L_50 - .L_49)
.L_49:
        /*014c*/ 	.word	0x00000000
        /*0150*/ 	.short	0x0005
        /*0152*/ 	.short	0x0028
        /*0154*/ 	.byte	0x00, 0xf0, 0x11, 0x00


	//----- nvinfo : EIATTR_KPARAM_INFO
	.align		4
.L_50:
        /*0158*/ 	.byte	0x04, 0x17
        /*015a*/ 	.short	(.L_52 - .L_51)
.L_51:
        /*015c*/ 	.word	0x00000000
        /*0160*/ 	.short	0x0004
        /*0162*/ 	.short	0x0020
        /*0164*/ 	.byte	0x00, 0xf4, 0x21, 0x00


	//----- nvinfo : EIATTR_KPARAM_INFO
	.align		4
.L_52:
        /*0168*/ 	.byte	0x04, 0x17
        /*016a*/ 	.short	(.L_54 - .L_53)
.L_53:
        /*016c*/ 	.word	0x00000000
        /*0170*/ 	.short	0x0003
        /*0172*/ 	.short	0x0018
        /*0174*/ 	.byte	0x00, 0xf4, 0x21, 0x00


	//----- nvinfo : EIATTR_KPARAM_INFO
	.align		4
.L_54:
        /*0178*/ 	.byte	0x04, 0x17
        /*017a*/ 	.short	(.L_56 - .L_55)
.L_55:
        /*017c*/ 	.word	0x00000000
        /*0180*/ 	.short	0x0002
        /*0182*/ 	.short	0x0010
        /*0184*/ 	.byte	0x00, 0xf4, 0x21, 0x00


	//----- nvinfo : EIATTR_KPARAM_INFO
	.align		4
.L_56:
        /*0188*/ 	.byte	0x04, 0x17
        /*018a*/ 	.short	(.L_58 - .L_57)
.L_57:
        /*018c*/ 	.word	0x00000000
        /*0190*/ 	.short	0x0001
        /*0192*/ 	.short	0x0008
        /*0194*/ 	.byte	0x00, 0xf4, 0x21, 0x00


	//----- nvinfo : EIATTR_KPARAM_INFO
	.align		4
.L_58:
        /*0198*/ 	.byte	0x04, 0x17
        /*019a*/ 	.short	(.L_60 - .L_59)
.L_59:
        /*019c*/ 	.word	0x00000000
        /*01a0*/ 	.short	0x0000
        /*01a2*/ 	.short	0x0000
        /*01a4*/ 	.byte	0x00, 0xf4, 0x21, 0x00


	//----- nvinfo : EIATTR_SPARSE_MMA_MASK
	.align		4
.L_60:
        /*01a8*/ 	.byte	0x03, 0x50
        /*01aa*/ 	.short	0x0000


	//----- nvinfo : EIATTR_MAXREG_COUNT
	.align		4
        /*01ac*/ 	.byte	0x03, 0x1b
        /*01ae*/ 	.short	0x0080


	//----- nvinfo : EIATTR_NUM_BARRIERS
	.align		4
        /*01b0*/ 	.byte	0x02, 0x4c
        /*01b2*/ 	.byte	0x01
	.zero		1


	//----- nvinfo : EIATTR_ANNOTATIONS
	.align		4
        /*01b4*/ 	.byte	0x04, 0x55
        /*01b6*/ 	.short	(.L_62 - .L_61)


	//   ....[0]....
.L_61:
        /*01b8*/ 	.word	0x00000001
        /*01bc*/ 	.byte	0xf0, 0x09, 0x00, 0x00, 0x01, 0x00, 0x00, 0x00, 0xc0, 0x0b, 0x00, 0x00, 0x01, 0x00, 0x00, 0x00
        /* <DEDUP_REMOVED lines=140> */
        /*0a8c*/ 	.byte	0x00, 0x58, 0x00, 0x00, 0x01, 0x00, 0x00, 0x00, 0x10, 0x58, 0x00, 0x00


	//----- nvinfo : EIATTR_COOP_GROUP_MASK_REGIDS
	.align		4
.L_62:
        /*0a98*/ 	.byte	0x04, 0x29
        /*0a9a*/ 	.short	(.L_64 - .L_63)


	//   ....[0]....
.L_63:
        /*0a9c*/ 	.word	0xffffffff


	//   ....[1]....
        /*0aa0*/ 	.word	0xffffffff


	//   ....[2]....
        /*0aa4*/ 	.word	0xffffffff


	//   ....[3]....
        /*0aa8*/ 	.word	0xffffffff


	//   ....[4]....
        /*0aac*/ 	.word	0xffffffff


	//   ....[5]....
        /*0ab0*/ 	.word	0xffffffff


	//   ....[6]....
        /*0ab4*/ 	.word	0xffffffff


	//   ....[7]....
        /*0ab8*/ 	.word	0xffffffff


	//----- nvinfo : EIATTR_COOP_GROUP_INSTR_OFFSETS
	.align		4
.L_64:
        /*0abc*/ 	.byte	0x04, 0x28
        /*0abe*/ 	.short	(.L_66 - .L_65)


	//   ....[0]....
.L_65:
        /*0ac0*/ 	.word	0x00003120


	//   ....[1]....
        /*0ac4*/ 	.word	0x000031d0


	//   ....[2]....
        /*0ac8*/ 	.word	0x00003360


	//   ....[3]....
        /*0acc*/ 	.word	0x000033a0


	//   ....[4]....
        /*0ad0*/ 	.word	0x00005290


	//   ....[5]....
        /*0ad4*/ 	.word	0x000052b0


	//   ....[6]....
        /*0ad8*/ 	.word	0x000053a0


	//   ....[7]....
        /*0adc*/ 	.word	0x000053c0


	//----- nvinfo : EIATTR_VRC_CTA_INIT_COUNT
	.align		4
.L_66:
        /*0ae0*/ 	.byte	0x02, 0x4a
	.zero		1
	.zero		1


	//----- nvinfo : EIATTR_EXIT_INSTR_OFFSETS
	.align		4
        /*0ae4*/ 	.byte	0x04, 0x1c
        /*0ae6*/ 	.short	(.L_68 - .L_67)


	//   ....[0]....
.L_67:
        /*0ae8*/ 	.word	0x00007190


	//   ....[1]....
        /*0aec*/ 	.word	0x000071c0


	//----- nvinfo : EIATTR_REQNTID
	.align		4
.L_68:
        /*0af0*/ 	.byte	0x04, 0x10
        /*0af2*/ 	.short	(.L_70 - .L_69)
.L_69:
        /*0af4*/ 	.word	0x00000200
        /*0af8*/ 	.word	0x00000001
        /*0afc*/ 	.word	0x00000001


	//----- nvinfo : EIATTR_CBANK_PARAM_SIZE
	.align		4
.L_70:
        /*0b00*/ 	.byte	0x03, 0x19
        /*0b02*/ 	.short	0x0088


	//----- nvinfo : EIATTR_PARAM_CBANK
	.align		4
        /*0b04*/ 	.byte	0x04, 0x0a
        /*0b06*/ 	.short	(.L_72 - .L_71)
	.align		4
.L_71:
        /*0b08*/ 	.word	index@(.nv.constant0.attn_fwd)
        /*0b0c*/ 	.short	0x0380
        /*0b0e*/ 	.short	0x0088


	//----- nvinfo : EIATTR_SW_WAR
	.align		4
.L_72:
        /*0b10*/ 	.byte	0x04, 0x36
        /*0b12*/ 	.short	(.L_74 - .L_73)
.L_73:
        /*0b14*/ 	.word	0x00000008
.L_74:


//--------------------- .nv.compat                --------------------------
	.section	.nv.compat,"",@"SHT_CUDA_COMPAT_INFO"
	.align	4
        /*0000*/ 	.byte	0x02, 0x02, 0x01, 0x00, 0x02, 0x05, 0x05, 0x00, 0x02, 0x03, 0x00, 0x00, 0x02, 0x06, 0x01, 0x00


//--------------------- .nv.callgraph             --------------------------
	.section	.nv.callgraph,"",@"SHT_CUDA_CALLGRAPH"
	.align	4
	.sectionentsize	8
	.align		4
        /*0000*/ 	.word	0x00000000
	.align		4
        /*0004*/ 	.word	0xffffffff
	.align		4
        /*0008*/ 	.word	0x00000000
	.align		4
        /*000c*/ 	.word	0xfffffffe
	.align		4
        /*0010*/ 	.word	0x00000000
	.align		4
        /*0014*/ 	.word	0xfffffffd
	.align		4
        /*0018*/ 	.word	0x00000000
	.align		4
        /*001c*/ 	.word	0xfffffffc


//--------------------- .nv.constant4             --------------------------
	.section	.nv.constant4,"a",@progbits
	.align	8
	.align		8
.nv.constant4:
        /*0000*/ 	.dword	_$_str


//--------------------- .text.attn_fwd            --------------------------
	.section	.text.attn_fwd,"ax",@progbits
	.align	128
        .global         attn_fwd
        .type           attn_fwd,@function
        .size           attn_fwd,(.L_x_3 - attn_fwd)
        .other          attn_fwd,@"STO_CUDA_ENTRY STV_DEFAULT"
attn_fwd:
.text.attn_fwd:
[----:B------:R-:W0:Y:S01]  /*0000*/  LDC R1, c[0x0][0x37c] ;  /* 0x0000df00ff017b82 */ /* 0x000e220000000800 */
[----:B------:R-:W1:Y:S07]  /*0010*/  S2R R3, SR_TID.X ;  /* 0x0000000000037919 */ /* 0x000e6e0000002100 */
[----:B------:R-:W2:Y:S01]  /*0020*/  S2UR UR7, SR_CTAID.Y ;  /* 0x00000000000779c3 */ /* 0x000ea20000002600 */
[----:B------:R-:W2:Y:S01]  /*0030*/  LDCU.64 UR4, c[0x0][0x3b0] ;  /* 0x00007600ff0477ac */ /* 0x000ea20008000a00 */
[----:B0-----:R-:W-:Y:S01]  /*0040*/  IADD3 R1, PT, PT, R1, -0x218, RZ ;  /* 0xfffffde801017810 */ /* 0x001fe20007ffe0ff */
[----:B------:R-:W0:Y:S01]  /*0050*/  S2R R5, SR_CTAID.X ;  /* 0x0000000000057919 */ /* 0x000e220000002500 */
[----:B------:R-:W3:Y:S04]  /*0060*/  LDCU.64 UR8, c[0x0][0x358] ;  /* 0x00006b00ff0877ac */ /* 0x000ee80008000a00 */
[----:B------:R-:W4:Y:S08]  /*0070*/  LDC R9, c[0x0][0x3b8] ;  /* 0x0000ee00ff097b82 */ /* 0x000f300000000800 */
[----:B------:R-:W5:Y:S01]  /*0080*/  LDC.64 R10, c[0x0][0x380] ;  /* 0x0000e000ff0a7b82 */ /* 0x000f620000000a00 */
[----:B--2---:R-:W-:-:S04]  /*0090*/  UIMAD UR4, UR7, UR4, URZ ;  /* 0x00000004070472a4 */ /* 0x004fc8000f8e02ff */
[----:B------:R-:W-:Y:S01]  /*00a0*/  USHF.L.U32 UR6, UR4, 0x1, URZ ;  /* 0x0000000104067899 */ /* 0x000fe200080006ff */
[----:B-1----:R-:W-:Y:S02]  /*00b0*/  LOP3.LUT R0, R3, 0xff, RZ, 0xc0, !PT ;  /* 0x000000ff03007812 */ /* 0x002fe400078ec0ff */
[----:B------:R-:W-:Y:S02]  /*00c0*/  SHF.R.U32.HI R4, RZ, 0x8, R3 ;  /* 0x00000008ff047819 */ /* 0x000fe40000011603 */
[----:B0-----:R-:W-:Y:S02]  /*00d0*/  LEA R2, R5, R0, 0x8 ;  /* 0x0000000005027211 */ /* 0x001fe400078e40ff */
[----:B------:R-:W-:-:S03]  /*00e0*/  SGXT.U32 R4, R4, 0x1 ;  /* 0x000000010404781a */ /* 0x000fc60000000000 */
[----:B------:R-:W-:Y:S01]  /*00f0*/  IMAD R2, R2, UR5, RZ ;  /* 0x0000000502027c24 */ /* 0x000fe2000f8e02ff */
[----:B------:R-:W-:Y:S01]  /*0100*/  UIMAD.WIDE UR4, UR4, 0x2, URZ ;  /* 0x00000002040478a5 */ /* 0x000fe2000f8e02ff */
[----:B----4-:R-:W-:-:S03]  /*0110*/  IMAD R7, R4, R9, RZ ;  /* 0x0000000904077224 */ /* 0x010fc600078e02ff */
[C---:B------:R-:W-:Y:S01]  /*0120*/  SHF.L.U32 R5, R2.reuse, 0x1, RZ ;  /* 0x0000000102057819 */ /* 0x040fe200000006ff */
[----:B------:R-:W-:-:S03]  /*0130*/  IMAD.HI R2, R2, 0x2, RZ ;  /* 0x0000000202027827 */ /* 0x000fc600078e02ff */
[----:B-----5:R-:W-:Y:S02]  /*0140*/  IADD3 R4, P0, P1, R5, UR6, R10 ;  /* 0x0000000605047c10 */ /* 0x020fe4000f91e00a */
[----:B------:R-:W-:Y:S02]  /*0150*/  LEA R5, R9, R7, 0x1 ;  /* 0x0000000709057211 */ /* 0x000fe400078e08ff */
[----:B------:R-:W-:Y:S01]  /*0160*/  IADD3.X R2, PT, PT, R2, UR5, R11, P0, P1 ;  /* 0x0000000502027c10 */ /* 0x000fe200087e240b */
[----:B------:R-:W0:Y:S01]  /*0170*/  S2UR UR6, SR_CgaCtaId ;  /* 0x00000000000679c3 */ /* 0x000e220000008800 */
[-C--:B------:R-:W-:Y:S01]  /*0180*/  LEA R10, P0, R7, R4.reuse, 0x1 ;  /* 0x00000004070a7211 */ /* 0x080fe200078008ff */
[----:B------:R-:W-:Y:S01]  /*0190*/  IMAD R15, R9, 0x2, R5 ;  /* 0x00000002090f7824 */ /* 0x000fe200078e0205 */
[----:B------:R-:W-:Y:S01]  /*01a0*/  LEA R12, P1, R5, R4, 0x1 ;  /* 0x00000004050c7211 */ /* 0x000fe200078208ff */
[----:B------:R-:W-:Y:S01]  /*01b0*/  UMOV UR4, 0x400 ;  /* 0x0000040000047882 */ /* 0x000fe20000000000 */
[----:B------:R-:W-:Y:S01]  /*01c0*/  LEA.HI.X.SX32 R11, R7, R2, 0x1, P0 ;  /* 0x00000002070b7211 */ /* 0x000fe200000f0eff */
[----:B------:R-:W1:Y:S01]  /*01d0*/  LDCU UR5, c[0x0][0x3f0] ;  /* 0x00007e00ff0577ac */ /* 0x000e620008000800 */
[----:B------:R-:W-:-:S02]  /*01e0*/  LEA R7, R9, R15, 0x1 ;  /* 0x0000000f09077211 */ /* 0x000fc400078e08ff */
[----:B------:R-:W-:Y:S02]  /*01f0*/  LEA.HI.X.SX32 R13, R5, R2, 0x1, P1 ;  /* 0x00000002050d7211 */ /* 0x000fe400008f0eff */
[----:B------:R-:W-:Y:S01]  /*0200*/  LEA R19, R9, R7, 0x1 ;  /* 0x0000000709137211 */ /* 0x000fe200078e08ff */
[----:B---3--:R2:W3:Y:S01]  /*0210*/  LDG.E.U16 R5, desc[UR8][R10.64] ;  /* 0x000000080a057981 */ /* 0x0084e2000c1e1500 */
[----:B------:R-:W-:Y:S02]  /*0220*/  LEA R14, P0, R15, R4, 0x1 ;  /* 0x000000040f0e7211 */ /* 0x000fe400078008ff */
[C---:B------:R-:W-:Y:S01]  /*0230*/  LEA R21, R9.reuse, R19, 0x1 ;  /* 0x0000001309157211 */ /* 0x040fe200078e08ff */
[----:B------:R4:W5:Y:S03]  /*0240*/  LDG.E.U16 R6, desc[UR8][R12.64] ;  /* 0x000000080c067981 */ /* 0x000966000c1e1500 */
[----:B--2---:R-:W-:-:S02]  /*0250*/  LEA R11, R9, R21, 0x1 ;  /* 0x00000015090b7211 */ /* 0x004fc400078e08ff */
[----:B------:R-:W-:-:S03]  /*0260*/  LEA.HI.X.SX32 R15, R15, R2, 0x1, P0 ;  /* 0x000000020f0f7211 */ /* 0x000fc600000f0eff */
[----:B----4-:R-:W-:Y:S01]  /*0270*/  IMAD R13, R9, 0x2, R11 ;  /* 0x00000002090d7824 */ /* 0x010fe200078e020b */
[-C--:B------:R-:W-:Y:S02]  /*0280*/  LEA R16, P0, R7, R4.reuse, 0x1 ;  /* 0x0000000407107211 */ /* 0x080fe400078008ff */
[----:B------:R-:W-:Y:S02]  /*0290*/  LEA R18, P1, R19, R4, 0x1 ;  /* 0x0000000413127211 */ /* 0x000fe400078208ff */
[----:B------:R-:W-:Y:S02]  /*02a0*/  LEA R23, R9, R13, 0x1 ;  /* 0x0000000d09177211 */ /* 0x000fe400078e08ff */
[-C--:B------:R-:W-:Y:S02]  /*02b0*/  LEA.HI.X.SX32 R17, R7, R2.reuse, 0x1, P0 ;  /* 0x0000000207117211 */ /* 0x080fe400000f0eff */
[----:B------:R-:W-:Y:S01]  /*02c0*/  LEA.HI.X.SX32 R19, R19, R2, 0x1, P1 ;  /* 0x0000000213137211 */ /* 0x000fe200008f0eff */
[----:B------:R2:W4:Y:S01]  /*02d0*/  LDG.E.U16 R7, desc[UR8][R14.64] ;  /* 0x000000080e077981 */ /* 0x000522000c1e1500 */
[----:B------:R-:W-:-:S02]  /*02e0*/  LEA R20, P0, R21, R4, 0x1 ;  /* 0x0000000415147211 */ /* 0x000fc400078008ff */
[----:B------:R-:W-:Y:S01]  /*02f0*/  LEA R25, R9, R23, 0x1 ;  /* 0x0000001709197211 */ /* 0x000fe200078e08ff */
[----:B------:R0:W4:Y:S01]  /*0300*/  LDG.E.U16 R24, desc[UR8][R18.64] ;  /* 0x0000000812187981 */ /* 0x000122000c1e1500 */
[----:B------:R-:W-:Y:S02]  /*0310*/  LEA.HI.X.SX32 R21, R21, R2, 0x1, P0 ;  /* 0x0000000215157211 */ /* 0x000fe400000f0eff */
[-C--:B------:R-:W-:Y:S01]  /*0320*/  LEA R10, P0, R11, R4.reuse, 0x1 ;  /* 0x000000040b0a7211 */ /* 0x080fe200078008ff */
[----:B------:R-:W5:Y:S01]  /*0330*/  LDG.E.U16 R8, desc[UR8][R16.64] ;  /* 0x0000000810087981 */ /* 0x000f62000c1e1500 */
[----:B--2---:R-:W-:Y:S02]  /*0340*/  LEA R14, P1, R23, R4, 0x1 ;  /* 0x00000004170e7211 */ /* 0x004fe400078208ff */
[----:B0-----:R-:W-:Y:S01]  /*0350*/  LEA R19, R9, R25, 0x1 ;  /* 0x0000001909137211 */ /* 0x001fe200078e08ff */
[----:B------:R0:W2:Y:S01]  /*0360*/  LDG.E.U16 R26, desc[UR8][R20.64] ;  /* 0x00000008141a7981 */ /* 0x0000a2000c1e1500 */
[----:B------:R-:W-:-:S02]  /*0370*/  LEA.HI.X.SX32 R11, R11, R2, 0x1, P0 ;  /* 0x000000020b0b7211 */ /* 0x000fc400000f0eff */
[----:B------:R-:W-:Y:S02]  /*0380*/  LEA R12, P0, R13, R4, 0x1 ;  /* 0x000000040d0c7211 */ /* 0x000fe400078008ff */
[----:B------:R-:W-:Y:S01]  /*0390*/  LEA.HI.X.SX32 R15, R23, R2, 0x1, P1 ;  /* 0x00000002170f7211 */ /* 0x000fe200008f0eff */
[----:B------:R-:W2:Y:S01]  /*03a0*/  LDG.E.U16 R28, desc[UR8][R10.64] ;  /* 0x000000080a1c7981 */ /* 0x000ea2000c1e1500 */
[----:B0-----:R-:W-:-:S03]  /*03b0*/  LEA R21, R9, R19, 0x1 ;  /* 0x0000001309157211 */ /* 0x001fc600078e08ff */
[----:B------:R0:W2:Y:S01]  /*03c0*/  LDG.E.U16 R32, desc[UR8][R14.64] ;  /* 0x000000080e207981 */ /* 0x0000a2000c1e1500 */
[----:B------:R-:W-:Y:S02]  /*03d0*/  LEA.HI.X.SX32 R13, R13, R2, 0x1, P0 ;  /* 0x000000020d0d7211 */ /* 0x000fe400000f0eff */
[----:B------:R-:W-:Y:S01]  /*03e0*/  LEA R16, P0, R25, R4, 0x1 ;  /* 0x0000000419107211 */ /* 0x000fe200078008ff */
[----:B------:R-:W-:Y:S02]  /*03f0*/  IMAD R23, R9, 0x2, R21 ;  /* 0x0000000209177824 */ /* 0x000fe400078e0215 */
[----:B------:R-:W5:Y:S01]  /*0400*/  LDG.E.U16 R30, desc[UR8][R12.64] ;  /* 0x000000080c1e7981 */ /* 0x000f62000c1e1500 */
[----:B------:R-:W-:Y:S02]  /*0410*/  LEA.HI.X.SX32 R17, R25, R2, 0x1, P0 ;  /* 0x0000000219117211 */ /* 0x000fe400000f0eff */
[----:B------:R-:W-:Y:S02]  /*0420*/  LEA R25, R9, R23, 0x1 ;  /* 0x0000001709197211 */ /* 0x000fe400078e08ff */
[----:B------:R-:W-:Y:S01]  /*0430*/  LEA R18, P0, R19, R4, 0x1 ;  /* 0x0000000413127211 */ /* 0x000fe200078008ff */
[----:B------:R1:W5:Y:S01]  /*0440*/  LDG.E.U16 R33, desc[UR8][R16.64] ;  /* 0x0000000810217981 */ /* 0x000362000c1e1500 */
[----:B0-----:R-:W-:-:S02]  /*0450*/  LEA R15, R9, R25, 0x1 ;  /* 0x00000019090f7211 */ /* 0x001fc400078e08ff */
[----:B------:R-:W-:Y:S02]  /*0460*/  LEA.HI.X.SX32 R19, R19, R2, 0x1, P0 ;  /* 0x0000000213137211 */ /* 0x000fe400000f0eff */
[-C--:B------:R-:W-:Y:S02]  /*0470*/  LEA R10, P0, R21, R4.reuse, 0x1 ;  /* 0x00000004150a7211 */ /* 0x080fe400078008ff */
[----:B------:R-:W-:Y:S01]  /*0480*/  LEA R20, P1, R23, R4, 0x1 ;  /* 0x0000000417147211 */ /* 0x000fe200078208ff */
[----:B------:R0:W5:Y:S01]  /*0490*/  LDG.E.U16 R34, desc[UR8][R18.64] ;  /* 0x0000000812227981 */ /* 0x000162000c1e1500 */
[----:B-1----:R-:W-:Y:S02]  /*04a0*/  LEA R17, R9, R15, 0x1 ;  /* 0x0000000f09117211 */ /* 0x002fe400078e08ff */
[-C--:B------:R-:W-:Y:S02]  /*04b0*/  LEA.HI.X.SX32 R11, R21, R2.reuse, 0x1, P0 ;  /* 0x00000002150b7211 */ /* 0x080fe400000f0eff */
[----:B------:R-:W-:-:S02]  /*04c0*/  LEA.HI.X.SX32 R21, R23, R2, 0x1, P1 ;  /* 0x0000000217157211 */ /* 0x000fc400008f0eff */
[----:B------:R-:W-:Y:S01]  /*04d0*/  LEA R12, P0, R25, R4, 0x1 ;  /* 0x00000004190c7211 */ /* 0x000fe200078008ff */
[----:B------:R-:W5:Y:S01]  /*04e0*/  LDG.E.U16 R35, desc[UR8][R10.64] ;  /* 0x000000080a237981 */ /* 0x000f62000c1e1500 */
[----:B------:R-:W-:Y:S02]  /*04f0*/  LEA R23, R9, R17, 0x1 ;  /* 0x0000001109177211 */ /* 0x000fe400078e08ff */
[----:B------:R-:W-:Y:S01]  /*0500*/  LEA.HI.X.SX32 R13, R25, R2, 0x1, P0 ;  /* 0x00000002190d7211 */ /* 0x000fe200000f0eff */
[----:B------:R1:W5:Y:S02]  /*0510*/  LDG.E.U16 R36, desc[UR8][R20.64] ;  /* 0x0000000814247981 */ /* 0x000364000c1e1500 */
[----:B------:R-:W-:Y:S01]  /*0520*/  IMAD R25, R9, 0x2, R23 ;  /* 0x0000000209197824 */ /* 0x000fe200078e0217 */
[----:B------:R-:W-:Y:S01]  /*0530*/  LEA R14, P0, R15, R4, 0x1 ;  /* 0x000000040f0e7211 */ /* 0x000fe200078008ff */
[----:B------:R0:W5:Y:S03]  /*0540*/  LDG.E.U16 R37, desc[UR8][R12.64] ;  /* 0x000000080c257981 */ /* 0x000166000c1e1500 */
[----:B------:R-:W-:-:S02]  /*0550*/  LEA R27, R9, R25, 0x1 ;  /* 0x00000019091b7211 */ /* 0x000fc400078e08ff */
[----:B------:R-:W-:Y:S02]  /*0560*/  LEA.HI.X.SX32 R15, R15, R2, 0x1, P0 ;  /* 0x000000020f0f7211 */ /* 0x000fe400000f0eff */
[----:B------:R-:W-:Y:S02]  /*0570*/  LEA R29, R9, R27, 0x1 ;  /* 0x0000001b091d7211 */ /* 0x000fe400078e08ff */
[-C--:B------:R-:W-:Y:S01]  /*0580*/  LEA R16, P0, R17, R4.reuse, 0x1 ;  /* 0x0000000411107211 */ /* 0x080fe200078008ff */
[----:B------:R1:W5:Y:S01]  /*0590*/  LDG.E.U16 R38, desc[UR8][R14.64] ;  /* 0x000000080e267981 */ /* 0x000362000c1e1500 */
[----:B0-----:R-:W-:Y:S02]  /*05a0*/  LEA R18, P1, R23, R4, 0x1 ;  /* 0x0000000417127211 */ /* 0x001fe400078208ff */
[----:B-1----:R-:W-:Y:S02]  /*05b0*/  LEA R21, R9, R29, 0x1 ;  /* 0x0000001d09157211 */ /* 0x002fe400078e08ff */
[----:B------:R-:W-:-:S02]  /*05c0*/  LEA.HI.X.SX32 R17, R17, R2, 0x1, P0 ;  /* 0x0000000211117211 */ /* 0x000fc400000f0eff */
[----:B------:R-:W-:Y:S02]  /*05d0*/  LEA.HI.X.SX32 R19, R23, R2, 0x1, P1 ;  /* 0x0000000217137211 */ /* 0x000fe400008f0eff */
[----:B------:R-:W-:Y:S01]  /*05e0*/  LEA R10, P0, R25, R4, 0x1 ;  /* 0x00000004190a7211 */ /* 0x000fe200078008ff */
[----:B------:R-:W5:Y:S01]  /*05f0*/  LDG.E.U16 R39, desc[UR8][R16.64] ;  /* 0x0000000810277981 */ /* 0x000f62000c1e1500 */
[----:B------:R-:W-:Y:S02]  /*0600*/  LEA R23, R9, R21, 0x1 ;  /* 0x0000001509177211 */ /* 0x000fe400078e08ff */
[----:B------:R-:W-:Y:S01]  /*0610*/  LEA.HI.X.SX32 R11, R25, R2, 0x1, P0 ;  /* 0x00000002190b7211 */ /* 0x000fe200000f0eff */
[----:B------:R0:W5:Y:S01]  /*0620*/  LDG.E.U16 R40, desc[UR8][R18.64] ;  /* 0x0000000812287981 */ /* 0x000162000c1e1500 */
[-C--:B------:R-:W-:Y:S01]  /*0630*/  LEA R12, P0, R27, R4.reuse, 0x1 ;  /* 0x000000041b0c7211 */ /* 0x080fe200078008ff */
[----:B------:R-:W-:Y:S01]  /*0640*/  IMAD R25, R9, 0x2, R23 ;  /* 0x0000000209197824 */ /* 0x000fe200078e0217 */
[----:B------:R-:W-:Y:S01]  /*0650*/  LEA R20, P1, R21, R4, 0x1 ;  /* 0x0000000415147211 */ /* 0x000fe200078208ff */
[----:B------:R1:W5:Y:S01]  /*0660*/  LDG.E.U16 R41, desc[UR8][R10.64] ;  /* 0x000000080a297981 */ /* 0x000362000c1e1500 */
[----:B------:R-:W-:-:S02]  /*0670*/  LEA.HI.X.SX32 R13, R27, R2, 0x1, P0 ;  /* 0x000000021b0d7211 */ /* 0x000fc400000f0eff */
[----:B------:R-:W-:Y:S02]  /*0680*/  LEA R27, R9, R25, 0x1 ;  /* 0x00000019091b7211 */ /* 0x000fe400078e08ff */
[----:B------:R-:W-:Y:S01]  /*0690*/  LEA R14, P0, R23, R4, 0x1 ;  /* 0x00000004170e7211 */ /* 0x000fe200078008ff */
[----:B------:R1:W5:Y:S01]  /*06a0*/  LDG.E.U16 R42, desc[UR8][R12.64] ;  /* 0x000000080c2a7981 */ /* 0x000362000c1e1500 */
[----:B0-----:R-:W-:Y:S02]  /*06b0*/  LEA R19, R9, R27, 0x1 ;  /* 0x0000001b09137211 */ /* 0x001fe400078e08ff */
[----:B------:R-:W-:Y:S02]  /*06c0*/  LEA.HI.X.SX32 R15, R23, R2, 0x1, P0 ;  /* 0x00000002170f7211 */ /* 0x000fe400000f0eff */
[----:B------:R-:W-:Y:S02]  /*06d0*/  LEA R23, R9, R19, 0x1 ;  /* 0x0000001309177211 */ /* 0x000fe400078e08ff */
[----:B------:R-:W-:Y:S01]  /*06e0*/  LEA R16, P0, R25, R4, 0x1 ;  /* 0x0000000419107211 */ /* 0x000fe200078008ff */
[----:B------:R-:W5:Y:S01]  /*06f0*/  LDG.E.U16 R44, desc[UR8][R14.64] ;  /* 0x000000080e2c7981 */ /* 0x000f62000c1e1500 */
[----:B-1----:R-:W-:-:S02]  /*0700*/  LEA R11, R9, R23, 0x1 ;  /* 0x00000017090b7211 */ /* 0x002fc400078e08ff */
[-C--:B------:R-:W-:Y:S02]  /*0710*/  LEA.HI.X.SX32 R21, R21, R2.reuse, 0x1, P1 ;  /* 0x0000000215157211 */ /* 0x080fe400008f0eff */
[----:B------:R-:W-:Y:S01]  /*0720*/  LEA.HI.X.SX32 R17, R25, R2, 0x1, P0 ;  /* 0x0000000219117211 */ /* 0x000fe200000f0eff */
[----:B------:R-:W-:Y:S01]  /*0730*/  IMAD R25, R9, 0x2, R11 ;  /* 0x0000000209197824 */ /* 0x000fe200078e020b */
[-C--:B------:R-:W-:Y:S01]  /*0740*/  LEA R18, P1, R19, R4.reuse, 0x1 ;  /* 0x0000000413127211 */ /* 0x080fe200078208ff */
[----:B------:R0:W5:Y:S01]  /*0750*/  LDG.E.U16 R43, desc[UR8][R20.64] ;  /* 0x00000008142b7981 */ /* 0x000162000c1e1500 */
[----:B------:R-:W-:Y:S02]  /*0760*/  LEA R12, P0, R23, R4, 0x1 ;  /* 0x00000004170c7211 */ /* 0x000fe400078008ff */
[-C--:B------:R-:W-:Y:S01]  /*0770*/  LEA.HI.X.SX32 R19, R19, R2.reuse, 0x1, P1 ;  /* 0x0000000213137211 */ /* 0x080fe200008f0eff */
[----:B------:R1:W5:Y:S01]  /*0780*/  LDG.E.U16 R45, desc[UR8][R16.64] ;  /* 0x00000008102d7981 */ /* 0x000362000c1e1500 */
[----:B------:R-:W-:-:S03]  /*0790*/  LEA.HI.X.SX32 R13, R23, R2, 0x1, P0 ;  /* 0x00000002170d7211 */ /* 0x000fc600000f0eff */
[----:B------:R1:W5:Y:S01]  /*07a0*/  LDG.E.U16 R46, desc[UR8][R18.64] ;  /* 0x00000008122e7981 */ /* 0x000362000c1e1500 */
[----:B0-----:R-:W-:Y:S02]  /*07b0*/  LEA R21, R9, R25, 0x1 ;  /* 0x0000001909157211 */ /* 0x001fe400078e08ff */
[-C--:B------:R-:W-:Y:S01]  /*07c0*/  LEA R20, P0, R11, R4.reuse, 0x1 ;  /* 0x000000040b147211 */ /* 0x080fe200078008ff */
[----:B------:R0:W5:Y:S01]  /*07d0*/  LDG.E.U16 R47, desc[UR8][R12.64] ;  /* 0x000000080c2f7981 */ /* 0x000162000c1e1500 */
[----:B------:R-:W-:Y:S02]  /*07e0*/  LEA R22, P1, R21, R4, 0x1 ;  /* 0x0000000415167211 */ /* 0x000fe400078208ff */
[----:B------:R-:W-:Y:S02]  /*07f0*/  LEA R31, R9, R21, 0x1 ;  /* 0x00000015091f7211 */ /* 0x000fe400078e08ff */
[-C--:B------:R-:W-:Y:S02]  /*0800*/  LEA.HI.X.SX32 R23, R21, R2.reuse, 0x1, P1 ;  /* 0x0000000215177211 */ /* 0x080fe400008f0eff */
[----:B------:R-:W-:-:S02]  /*0810*/  LEA.HI.X.SX32 R21, R11, R2, 0x1, P0 ;  /* 0x000000020b157211 */ /* 0x000fc400000f0eff */
[----:B------:R-:W-:Y:S01]  /*0820*/  LEA R11, R9, R31, 0x1 ;  /* 0x0000001f090b7211 */ /* 0x000fe200078e08ff */
[----:B------:R0:W5:Y:S01]  /*0830*/  LDG.E.U16 R48, desc[UR8][R22.64] ;  /* 0x0000000816307981 */ /* 0x000162000c1e1500 */
[-C--:B-1----:R-:W-:Y:S02]  /*0840*/  LEA R16, P0, R31, R4.reuse, 0x1 ;  /* 0x000000041f107211 */ /* 0x082fe400078008ff */
[----:B------:R-:W-:Y:S01]  /*0850*/  LEA R18, P1, R11, R4, 0x1 ;  /* 0x000000040b127211 */ /* 0x000fe200078208ff */
[----:B------:R-:W5:Y:S01]  /*0860*/  LDG.E.U16 R20, desc[UR8][R20.64] ;  /* 0x0000000814147981 */ /* 0x000f62000c1e1500 */
[-C--:B------:R-:W-:Y:S02]  /*0870*/  LEA.HI.X.SX32 R17, R31, R2.reuse, 0x1, P0 ;  /* 0x000000021f117211 */ /* 0x080fe400000f0eff */
[----:B------:R-:W-:-:S03]  /*0880*/  LEA.HI.X.SX32 R19, R11, R2, 0x1, P1 ;  /* 0x000000020b137211 */ /* 0x000fc600008f0eff */
[----:B------:R-:W5:Y:S04]  /*0890*/  LDG.E.U16 R16, desc[UR8][R16.64] ;  /* 0x0000000810107981 */ /* 0x000f68000c1e1500 */
[----:B------:R-:W5:Y:S01]  /*08a0*/  LDG.E.U16 R18, desc[UR8][R18.64] ;  /* 0x0000000812127981 */ /* 0x000f62000c1e1500 */
[----:B------:R-:W-:Y:S02]  /*08b0*/  LEA R10, P0, R29, R4, 0x1 ;  /* 0x000000041d0a7211 */ /* 0x000fe400078008ff */
[----:B------:R-:W-:Y:S02]  /*08c0*/  LEA R9, R9, R11, 0x1 ;  /* 0x0000000b09097211 */ /* 0x000fe400078e08ff */
[----:B------:R-:W-:Y:S02]  /*08d0*/  LEA.HI.X.SX32 R11, R29, R2, 0x1, P0 ;  /* 0x000000021d0b7211 */ /* 0x000fe400000f0eff */
[----:B0-----:R-:W-:-:S02]  /*08e0*/  LEA R12, P0, R27, R4, 0x1 ;  /* 0x000000041b0c7211 */ /* 0x001fc400078008ff */
[----:B------:R-:W-:Y:S01]  /*08f0*/  LEA R14, P1, R25, R4, 0x1 ;  /* 0x00000004190e7211 */ /* 0x000fe200078208ff */
[----:B------:R-:W5:Y:S01]  /*0900*/  LDG.E.U16 R10, desc[UR8][R10.64] ;  /* 0x000000080a0a7981 */ /* 0x000f62000c1e1500 */
[----:B------:R-:W-:Y:S02]  /*0910*/  LEA.HI.X.SX32 R13, R27, R2, 0x1, P0 ;  /* 0x000000021b0d7211 */ /* 0x000fe400000f0eff */
[----:B------:R-:W-:Y:S02]  /*0920*/  LEA R22, P0, R9, R4, 0x1 ;  /* 0x0000000409167211 */ /* 0x000fe400078008ff */
[-C--:B------:R-:W-:Y:S01]  /*0930*/  LEA.HI.X.SX32 R15, R25, R2.reuse, 0x1, P1 ;  /* 0x00000002190f7211 */ /* 0x080fe200008f0eff */
[----:B------:R-:W5:Y:S01]  /*0940*/  LDG.E.U16 R12, desc[UR8][R12.64] ;  /* 0x000000080c0c7981 */ /* 0x000f62000c1e1500 */
[----:B------:R-:W-:-:S03]  /*0950*/  LEA.HI.X.SX32 R23, R9, R2, 0x1, P0 ;  /* 0x0000000209177211 */ /* 0x000fc600000f0eff */
[----:B------:R-:W5:Y:S04]  /*0960*/  LDG.E.U16 R14, desc[UR8][R14.64] ;  /* 0x000000080e0e7981 */ /* 0x000f68000c1e1500 */
[----:B------:R-:W5:Y:S01]  /*0970*/  LDG.E.U16 R22, desc[UR8][R22.64] ;  /* 0x0000000816167981 */ /* 0x000f62000c1e1500 */
[----:B------:R-:W-:Y:S01]  /*0980*/  SHF.R.S32.HI R2, RZ, 0x8, R3 ;  /* 0x00000008ff027819 */ /* 0x000fe20000011403 */
[----:B------:R-:W-:Y:S01]  /*0990*/  IMAD.SHL.U32 R9, R0, 0x2, RZ ;  /* 0x0000000200097824 */ /* 0x000fe200078e00ff */
[----:B------:R-:W-:Y:S02]  /*09a0*/  ULEA UR6, UR6, UR4, 0x18 ;  /* 0x0000000406067291 */ /* 0x000fe4000f8ec0ff */
[----:B------:R-:W-:-:S04]  /*09b0*/  SGXT R0, R2, 0x1 ;  /* 0x000000010200781a */ /* 0x000fc80000000200 */
[----:B------:R-:W-:-:S04]  /*09c0*/  LOP3.LUT R9, R9, 0x210, R0, 0x78, !PT ;  /* 0x0000021009097812 */ /* 0x000fc800078e7800 */
[----:B------:R-:W-:Y:S02]  /*09d0*/  LOP3.LUT R0, R9, 0x20, RZ, 0x3c, !PT ;  /* 0x0000002009007812 */ /* 0x000fe400078e3cff */
[----:B------:R-:W-:-:S05]  /*09e0*/  MOV R4, 0x3f800000 ;  /* 0x3f80000000047802 */ /* 0x000fca0000000f00 */
[----:B------:R-:W-:Y:S01]  /*09f0*/  STL [R1+0xbc], R4 ;  /* 0x0000bc0401007387 */ /* 0x000fe20000100800 */
[----:B------:R-:W-:Y:S01]  /*0a00*/  UISETP.GE.AND UP0, UPT, UR5, 0x1, UPT ;  /* 0x000000010500788c */ /* 0x000fe2000bf06270 */
[----:B------:R-:W-:Y:S02]  /*0a10*/  MOV R2, 0xff800000 ;  /* 0xff80000000027802 */ /* 0x000fe40000000f00 */
[----:B---3--:R0:W-:Y:S02]  /*0a20*/  STS.U16 [R9+UR6], R5 ;  /* 0x0000000509007988 */ /* 0x0081e40008000406 */
[----:B0-----:R-:W-:Y:S02]  /*0a30*/  LOP3.LUT R5, R9, 0x40, RZ, 0x3c, !PT ;  /* 0x0000004009057812 */ /* 0x001fe400078e3cff */
[----:B----4-:R-:W-:Y:S04]  /*0a40*/  STS.U16 [R9+UR6+0x1000], R24 ;  /* 0x0010001809007988 */ /* 0x010fe80008000406 */
[----:B--2---:R-:W-:Y:S04]  /*0a50*/  STS.U16 [R9+UR6+0x2000], R32 ;  /* 0x0020002009007988 */ /* 0x004fe80008000406 */
[----:B-----5:R-:W-:Y:S04]  /*0a60*/  STS.U16 [R9+UR6+0x3000], R36 ;  /* 0x0030002409007988 */ /* 0x020fe80008000406 */
[----:B------:R-:W-:Y:S04]  /*0a70*/  STS.U16 [R9+UR6+0x4000], R40 ;  /* 0x0040002809007988 */ /* 0x000fe80008000406 */
        /* <DEDUP_REMOVED lines=18> */
[----:B------:R0:W-:Y:S02]  /*0ba0*/  STS.U16 [R5+UR6+0x7800], R18 ;  /* 0x0078001205007988 */ /* 0x0001e40008000406 */
[----:B0-----:R-:W-:-:S05]  /*0bb0*/  MOV R5, 0x3f800000 ;  /* 0x3f80000000057802 */ /* 0x001fca0000000f00 */
[----:B------:R0:W-:Y:S04]  /*0bc0*/  STL [R1+0xb8], R5 ;  /* 0x0000b80501007387 */ /* 0x0001e80000100800 */
[----:B------:R-:W-:Y:S04]  /*0bd0*/  STL [R1], RZ ;  /* 0x000000ff01007387 */ /* 0x000fe80000100800 */
[----:B------:R-:W-:Y:S04]  /*0be0*/  STL [R1+0x4], RZ ;  /* 0x000004ff01007387 */ /* 0x000fe80000100800 */
        /* <DEDUP_REMOVED lines=25> */
[----:B------:R-:W-:Y:S01]  /*0d80*/  STL [R1+0x6c], RZ ;  /* 0x00006cff01007387 */ /* 0x000fe20000100800 */
[----:B------:R-:W-:-:S02]  /*0d90*/  LOP3.LUT R9, R9, 0x60, RZ, 0x3c, !PT ;  /* 0x0000006009097812 */ /* 0x000fc400078e3cff */
[----:B0-----:R-:W-:Y:S02]  /*0da0*/  CS2R R4, SRZ ;  /* 0x0000000000047805 */ /* 0x001fe4000001ff00 */
[----:B------:R-:W-:Y:S02]  /*0db0*/  MOV R0, 0xff800000 ;  /* 0xff80000000007802 */ /* 0x000fe40000000f00 */
[----:B------:R-:W-:Y:S01]  /*0dc0*/  CS2R R6, SRZ ;  /* 0x0000000000067805 */ /* 0x000fe2000001ff00 */
[----:B------:R0:W-:Y:S04]  /*0dd0*/  STS.U16 [R9+UR6+0xc00], R8 ;  /* 0x000c000809007988 */ /* 0x0001e80008000406 */
[----:B------:R-:W-:Y:S04]  /*0de0*/  STS.U16 [R9+UR6+0x1c00], R30 ;  /* 0x001c001e09007988 */ /* 0x000fe80008000406 */
[----:B------:R-:W-:Y:S01]  /*0df0*/  STS.U16 [R9+UR6+0x2c00], R35 ;  /* 0x002c002309007988 */ /* 0x000fe20008000406 */
[----:B0-----:R-:W-:-:S03]  /*0e00*/  LOP3.LUT R8, R3, 0x1ff, RZ, 0xc0, !PT ;  /* 0x000001ff03087812 */ /* 0x001fc600078ec0ff */
[----:B------:R-:W-:Y:S04]  /*0e10*/  STS.U16 [R9+UR6+0x3c00], R39 ;  /* 0x003c002709007988 */ /* 0x000fe80008000406 */
[----:B------:R0:W-:Y:S04]  /*0e20*/  STS.U16 [R9+UR6+0x4c00], R10 ;  /* 0x004c000a09007988 */ /* 0x0001e80008000406 */
[----:B------:R-:W-:Y:S04]  /*0e30*/  STS.U16 [R9+UR6+0x5c00], R12 ;  /* 0x005c000c09007988 */ /* 0x000fe80008000406 */
[----:B------:R-:W-:Y:S01]  /*0e40*/  STS.U16 [R9+UR6+0x6c00], R14 ;  /* 0x006c000e09007988 */ /* 0x000fe20008000406 */
[----:B0-----:R-:W-:-:S03]  /*0e50*/  LOP3.LUT R10, R3, 0x7, RZ, 0xc0, !PT ;  /* 0x00000007030a7812 */ /* 0x001fc600078ec0ff */
[----:B------:R0:W-:Y:S02]  /*0e60*/  STS.U16 [R9+UR6+0x7c00], R22 ;  /* 0x007c001609007988 */ /* 0x0001e40008000406 */
[----:B0-----:R-:W-:Y:S01]  /*0e70*/  IMAD.SHL.U32 R9, R3, 0x2, RZ ;  /* 0x0000000203097824 */ /* 0x001fe200078e00ff */
[----:B------:R-:W-:Y:S06]  /*0e80*/  BRA.U !UP0, `(.L_x_0) ;  /* 0x0000004508d47547 */ /* 0x000fec000b800000 */
[----:B------:R-:W0:Y:S01]  /*0e90*/  LDC.64 R4, c[0x0][0x3c0] ;  /* 0x0000f000ff047b82 */ /* 0x000e220000000a00 */
[----:B------:R-:W1:Y:S01]  /*0ea0*/  LDCU UR4, c[0x0][0x3c8] ;  /* 0x00007900ff0477ac */ /* 0x000e620008000800 */
[----:B------:R-:W-:Y:S02]  /*0eb0*/  LOP3.LUT R2, R9, 0x10, RZ, 0xc0, !PT ;  /* 0x0000001009027812 */ /* 0x000fe400078ec0ff */
[----:B------:R-:W-:Y:S02]  /*0ec0*/  CS2R R124, SRZ ;  /* 0x00000000007c7805 */ /* 0x000fe4000001ff00 */
[----:B------:R-:W-:Y:S01]  /*0ed0*/  LOP3.LUT R0, R3, 0x180, RZ, 0xc0, !PT ;  /* 0x0000018003007812 */ /* 0x000fe200078ec0ff */
[----:B------:R-:W2:Y:S01]  /*0ee0*/  LDCU.64 UR10, c[0x0][0x388] ;  /* 0x00007100ff0a77ac */ /* 0x000ea20008000a00 */
[----:B------:R-:W-:Y:S01]  /*0ef0*/  SHF.L.U32 R8, R8, 0x1, RZ ;  /* 0x0000000108087819 */ /* 0x000fe200000006ff */
[----:B------:R-:W3:Y:S01]  /*0f00*/  LDC.64 R6, c[0x0][0x3d0] ;  /* 0x0000f400ff067b82 */ /* 0x000ee20000000a00 */
[----:B------:R-:W4:Y:S07]  /*0f10*/  LDCU.64 UR12, c[0x0][0x390] ;  /* 0x00007200ff0c77ac */ /* 0x000f2e0008000a00 */
[----:B------:R-:W5:Y:S01]  /*0f20*/  LDC R20, c[0x0][0x3d8] ;  /* 0x0000f600ff147b82 */ /* 0x000f620000000800 */
[----:B0-----:R-:W-:Y:S01]  /*0f30*/  MOV R12, R4 ;  /* 0x00000004000c7202 */ /* 0x001fe20000000f00 */
[----:B------:R0:W-:Y:S01]  /*0f40*/  STL [R1+0xb4], R5 ;  /* 0x0000b40501007387 */ /* 0x0001e20000100800 */
[----:B------:R-:W-:Y:S01]  /*0f50*/  MOV R22, R5 ;  /* 0x0000000500167202 */ /* 0x000fe20000000f00 */
[----:B------:R-:W-:Y:S01]  /*0f60*/  IMAD R4, R10, 0x210, RZ ;  /* 0x000002100a047824 */ /* 0x000fe200078e02ff */
[----:B---3--:R-:W-:Y:S01]  /*0f70*/  MOV R11, R6 ;  /* 0x00000006000b7202 */ /* 0x008fe20000000f00 */
[----:B------:R3:W-:Y:S01]  /*0f80*/  STL [R1+0x1c0], R7 ;  /* 0x0001c00701007387 */ /* 0x0007e20000100800 */
[----:B------:R-:W-:Y:S01]  /*0f90*/  IMAD.MOV.U32 R10, RZ, RZ, R7 ;  /* 0x000000ffff0a7224 */ /* 0x000fe200078e0007 */
[----:B0-----:R-:W-:-:S02]  /*0fa0*/  LOP3.LUT R5, R2, 0x1e0, R3, 0xf8, !PT ;  /* 0x000001e002057812 */ /* 0x001fc400078ef803 */
[C---:B------:R-:W-:Y:S02]  /*0fb0*/  LOP3.LUT R2, R3.reuse, 0x3f, RZ, 0xc0, !PT ;  /* 0x0000003f03027812 */ /* 0x040fe400078ec0ff */
[----:B------:R-:W-:Y:S02]  /*0fc0*/  SHF.R.U32.HI R6, RZ, 0x6, R3 ;  /* 0x00000006ff067819 */ /* 0x000fe40000011603 */
[----:B------:R-:W-:Y:S01]  /*0fd0*/  LOP3.LUT R9, R4, R5, RZ, 0x3c, !PT ;  /* 0x0000000504097212 */ /* 0x000fe200078e3cff */
[----:B-1----:R-:W-:Y:S01]  /*0fe0*/  IMAD R5, R2, UR4, RZ ;  /* 0x0000000402057c24 */ /* 0x002fe2000f8e02ff */
[----:B---3--:R-:W-:Y:S01]  /*0ff0*/  SHF.R.U32.HI R7, RZ, 0x3, R0 ;  /* 0x00000003ff077819 */ /* 0x008fe20000011600 */
[----:B------:R-:W-:Y:S01]  /*1000*/  IMAD R2, R12, UR7, RZ ;  /* 0x000000070c027c24 */ /* 0x000fe2000f8e02ff */
[----:B------:R-:W-:Y:S01]  /*1010*/  SHF.L.U32 R4, R3, 0x8, RZ ;  /* 0x0000000803047819 */ /* 0x000fe200000006ff */
[----:B------:R-:W-:Y:S01]  /*1020*/  UMOV UR4, URZ ;  /* 0x000000ff00047c82 */ /* 0x000fe20008000000 */
[----:B------:R-:W-:-:S02]  /*1030*/  SGXT.U32 R6, R6, 0x3 ;  /* 0x000000030606781a */ /* 0x000fc40000000000 */
[----:B------:R-:W-:Y:S02]  /*1040*/  LOP3.LUT R0, R8, R7, RZ, 0x3c, !PT ;  /* 0x0000000708007212 */ /* 0x000fe400078e3cff */
[----:B------:R-:W-:Y:S01]  /*1050*/  LOP3.LUT R8, R4, 0x1000, RZ, 0xc0, !PT ;  /* 0x0000100004087812 */ /* 0x000fe200078ec0ff */
[----:B------:R-:W-:Y:S01]  /*1060*/  IMAD R6, R6, R22, RZ ;  /* 0x0000001606067224 */ /* 0x000fe200078e02ff */
[C---:B------:R-:W-:Y:S01]  /*1070*/  SHF.L.U32 R7, R5.reuse, 0x1, RZ ;  /* 0x0000000105077819 */ /* 0x040fe200000006ff */
[----:B------:R-:W-:Y:S01]  /*1080*/  IMAD.HI R5, R5, 0x2, RZ ;  /* 0x0000000205057827 */ /* 0x000fe200078e02ff */
[----:B------:R-:W-:Y:S02]  /*1090*/  SHF.L.U32 R4, R2, 0x1, RZ ;  /* 0x0000000102047819 */ /* 0x000fe400000006ff */
[----:B------:R-:W-:Y:S02]  /*10a0*/  IADD3 R9, PT, PT, R9, UR6, R8 ;  /* 0x0000000609097c10 */ /* 0x000fe4000fffe008 */
[----:B------:R-:W-:-:S02]  /*10b0*/  LOP3.LUT R8, R3, 0x7f, RZ, 0xc0, !PT ;  /* 0x0000007f03087812 */ /* 0x000fc400078ec0ff */
[----:B--2---:R-:W-:Y:S01]  /*10c0*/  IADD3 R19, P0, P1, R7, UR10, R4 ;  /* 0x0000000a07137c10 */ /* 0x004fe2000f91e004 */
[----:B------:R0:W-:Y:S01]  /*10d0*/  STL [R1+0xac], R9 ;  /* 0x0000ac0901007387 */ /* 0x0001e20000100800 */
[----:B------:R-:W-:Y:S01]  /*10e0*/  LEA R7, R22, R6, 0x3 ;  /* 0x0000000616077211 */ /* 0x000fe200078e18ff */
[----:B------:R-:W-:Y:S01]  /*10f0*/  IMAD.HI R4, R2, 0x2, RZ ;  /* 0x0000000202047827 */ /* 0x000fe200078e02ff */
[-C--:B------:R-:W-:Y:S01]  /*1100*/  LEA R24, P2, R6, R19.reuse, 0x1 ;  /* 0x0000001306187211 */ /* 0x080fe200078408ff */
[----:B------:R-:W1:Y:S01]  /*1110*/  LDCU UR10, c[0x0][0x3a8] ;  /* 0x00007500ff0a77ac */ /* 0x000e620008000800 */
[----:B------:R-:W-:Y:S02]  /*1120*/  LEA R16, P3, R7, R19, 0x1 ;  /* 0x0000001307107211 */ /* 0x000fe400078608ff */
[----:B------:R-:W-:Y:S02]  /*1130*/  IADD3.X R21, PT, PT, R5, UR11, R4, P0, P1 ;  /* 0x0000000b05157c10 */ /* 0x000fe400087e2404 */
[----:B------:R-:W-:-:S02]  /*1140*/  LOP3.LUT R0, R0, 0x40, RZ, 0x3c, !PT ;  /* 0x0000004000007812 */ /* 0x000fc400078e3cff */
[----:B0-----:R-:W-:Y:S01]  /*1150*/  SHF.R.U32.HI R9, RZ, 0x7, R3 ;  /* 0x00000007ff097819 */ /* 0x001fe20000011603 */
[----:B------:R-:W-:Y:S01]  /*1160*/  IMAD R3, R11, UR7, RZ ;  /* 0x000000070b037c24 */ /* 0x000fe2000f8e02ff */
[----:B------:R-:W-:Y:S01]  /*1170*/  LEA.HI.X.SX32 R17, R7, R21, 0x1, P3 ;  /* 0x0000001507117211 */ /* 0x000fe200018f0eff */
[----:B------:R-:W-:Y:S01]  /*1180*/  IMAD R11, R8, R10, RZ ;  /* 0x0000000a080b7224 */ /* 0x000fe200078e02ff */
[----:B------:R-:W-:Y:S01]  /*1190*/  SGXT.U32 R2, R9, 0x2 ;  /* 0x000000020902781a */ /* 0x000fe20000000000 */
[----:B------:R-:W-:Y:S01]  /*11a0*/  IMAD R8, R22, 0x8, R7 ;  /* 0x0000000816087824 */ /* 0x000fe200078e0207 */
[----:B------:R-:W-:Y:S01]  /*11b0*/  SHF.L.U32 R10, R3, 0x1, RZ ;  /* 0x00000001030a7819 */ /* 0x000fe200000006ff */
[----:B------:R0:W-:Y:S01]  /*11c0*/  STL.64 [R1+0x1b0], R16 ;  /* 0x0001b01001007387 */ /* 0x0001e20000100a00 */
[C---:B------:R-:W-:Y:S01]  /*11d0*/  SHF.L.U32 R13, R11.reuse, 0x1, RZ ;  /* 0x000000010b0d7819 */ /* 0x040fe200000006ff */
[----:B-----5:R-:W-:Y:S01]  /*11e0*/  IMAD R12, R2, R20, RZ ;  /* 0x00000014020c7224 */ /* 0x020fe200078e02ff */
[----:B------:R-:W-:Y:S01]  /*11f0*/  LEA R9, R22, R8, 0x3 ;  /* 0x0000000816097211 */ /* 0x000fe200078e18ff */
[----:B------:R-:W-:Y:S01]  /*1200*/  IMAD.HI R11, R11, 0x2, RZ ;  /* 0x000000020b0b7827 */ /* 0x000fe200078e02ff */
[----:B----4-:R-:W-:-:S02]  /*1210*/  IADD3 R18, P0, P1, R13, UR12, R10 ;  /* 0x0000000c0d127c10 */ /* 0x010fc4000f91e00a */
[----:B------:R-:W-:Y:S01]  /*1220*/  LEA R2, R22, R9, 0x3 ;  /* 0x0000000916027211 */ /* 0x000fe200078e18ff */
[----:B------:R-:W-:Y:S01]  /*1230*/  IMAD.HI R10, R3, 0x2, RZ ;  /* 0x00000002030a7827 */ /* 0x000fe200078e02ff */
[----:B------:R-:W-:Y:S02]  /*1240*/  LEA.HI.X.SX32 R25, R6, R21, 0x1, P2 ;  /* 0x0000001506197211 */ /* 0x000fe400010f0eff */
[----:B------:R-:W-:Y:S01]  /*1250*/  LEA R13, R20, R12, 0x2 ;  /* 0x0000000c140d7211 */ /* 0x000fe200078e10ff */
[----:B------:R-:W-:Y:S01]  /*1260*/  IMAD R3, R22, 0x8, R2 ;  /* 0x0000000816037824 */ /* 0x000fe200078e0202 */
[----:B0-----:R-:W-:Y:S01]  /*1270*/  LEA R16, P2, R8, R19, 0x1 ;  /* 0x0000001308107211 */ /* 0x001fe200078408ff */
[----:B------:R0:W-:Y:S01]  /*1280*/  STL.64 [R1+0x1b8], R24 ;  /* 0x0001b81801007387 */ /* 0x0001e20000100a00 */
[----:B------:R-:W-:Y:S02]  /*1290*/  LEA R14, R20, R13, 0x2 ;  /* 0x0000000d140e7211 */ /* 0x000fe400078e10ff */
[----:B------:R-:W-:-:S02]  /*12a0*/  LEA R4, R22, R3, 0x3 ;  /* 0x0000000316047211 */ /* 0x000fc400078e18ff */
[----:B------:R-:W-:Y:S01]  /*12b0*/  LEA.HI.X.SX32 R17, R8, R21, 0x1, P2 ;  /* 0x0000001508117211 */ /* 0x000fe200010f0eff */
[----:B------:R-:W-:Y:S01]  /*12c0*/  IMAD R15, R20, 0x4, R14 ;  /* 0x00000004140f7824 */ /* 0x000fe200078e020e */
[----:B------:R-:W-:Y:S02]  /*12d0*/  LEA R5, R22, R4, 0x3 ;  /* 0x0000000416057211 */ /* 0x000fe400078e18ff */
[----:B------:R-:W-:Y:S01]  /*12e0*/  LEA R26, P2, R2, R19, 0x1 ;  /* 0x00000013021a7211 */ /* 0x000fe200078408ff */
[----:B------:R2:W-:Y:S01]  /*12f0*/  STL.64 [R1+0x1a8], R16 ;  /* 0x0001a81001007387 */ /* 0x0005e20000100a00 */
[C---:B------:R-:W-:Y:S02]  /*1300*/  LEA R6, R22.reuse, R5, 0x3 ;  /* 0x0000000516067211 */ /* 0x040fe400078e18ff */
[----:B0-----:R-:W-:Y:S02]  /*1310*/  LEA R24, P3, R9, R19, 0x1 ;  /* 0x0000001309187211 */ /* 0x001fe400078608ff */
[----:B------:R-:W-:-:S02]  /*1320*/  LEA R7, R22, R6, 0x3 ;  /* 0x0000000616077211 */ /* 0x000fc400078e18ff */
[-C--:B------:R-:W-:Y:S02]  /*1330*/  LEA.HI.X.SX32 R25, R9, R21.reuse, 0x1, P3 ;  /* 0x0000001509197211 */ /* 0x080fe400018f0eff */
[----:B------:R-:W-:Y:S01]  /*1340*/  LEA.HI.X.SX32 R27, R2, R21, 0x1, P2 ;  /* 0x00000015021b7211 */ /* 0x000fe200010f0eff */
[----:B------:R-:W-:Y:S01]  /*1350*/  IMAD R8, R22, 0x8, R7 ;  /* 0x0000000816087824 */ /* 0x000fe200078e0207 */
[----:B------:R-:W-:Y:S01]  /*1360*/  LEA R28, P2, R4, R19, 0x1 ;  /* 0x00000013041c7211 */ /* 0x000fe200078408ff */
[----:B------:R0:W-:Y:S01]  /*1370*/  STL.64 [R1+0x1a0], R24 ;  /* 0x0001a01801007387 */ /* 0x0001e20000100a00 */
[----:B--2---:R-:W-:Y:S02]  /*1380*/  LEA R16, R20, R15, 0x2 ;  /* 0x0000000f14107211 */ /* 0x004fe400078e10ff */
[----:B------:R-:W-:Y:S01]  /*1390*/  LEA R2, R22, R8, 0x3 ;  /* 0x0000000816027211 */ /* 0x000fe200078e18ff */
[----:B------:R2:W-:Y:S01]  /*13a0*/  STL.64 [R1+0x198], R26 ;  /* 0x0001981a01007387 */ /* 0x0005e20000100a00 */
[----:B------:R-:W-:-:S02]  /*13b0*/  LEA.HI.X.SX32 R29, R4, R21, 0x1, P2 ;  /* 0x00000015041d7211 */ /* 0x000fc400010f0eff */
[C---:B------:R-:W-:Y:S02]  /*13c0*/  LEA R9, R20.reuse, R16, 0x2 ;  /* 0x0000001014097211 */ /* 0x040fe400078e10ff */
[----:B------:R-:W-:Y:S02]  /*13d0*/  IADD3.X R10, PT, PT, R11, UR13, R10, P0, P1 ;  /* 0x0000000d0b0a7c10 */ /* 0x000fe400087e240a */
[----:B------:R-:W-:Y:S02]  /*13e0*/  LEA R17, R20, R9, 0x2 ;  /* 0x0000000914117211 */ /* 0x000fe400078e10ff */
[----:B0-----:R-:W-:-:S04]  /*13f0*/  LEA R24, P3, R3, R19, 0x1 ;  /* 0x0000001303187211 */ /* 0x001fc800078608ff */
[----:B------:R-:W-:Y:S02]  /*1400*/  LEA.HI.X.SX32 R25, R3, R21, 0x1, P3 ;  /* 0x0000001503197211 */ /* 0x000fe400018f0eff */
[C---:B--2---:R-:W-:Y:S02]  /*1410*/  LEA R26, P3, R5.reuse, R19, 0x1 ;  /* 0x00000013051a7211 */ /* 0x044fe400078608ff */
[C---:B------:R-:W-:Y:S01]  /*1420*/  LEA R3, R22.reuse, R2, 0x3 ;  /* 0x0000000216037211 */ /* 0x040fe200078e18ff */
[----:B------:R0:W-:Y:S01]  /*1430*/  STL.64 [R1+0x190], R24 ;  /* 0x0001901801007387 */ /* 0x0001e20000100a00 */
[----:B------:R-:W-:Y:S02]  /*1440*/  LEA.HI.X.SX32 R27, R5, R21, 0x1, P3 ;  /* 0x00000015051b7211 */ /* 0x000fe400018f0eff */
[C---:B------:R-:W-:Y:S01]  /*1450*/  LEA R4, R22.reuse, R3, 0x3 ;  /* 0x0000000316047211 */ /* 0x040fe200078e18ff */
[----:B------:R2:W-:Y:S04]  /*1460*/  STL.64 [R1+0x188], R28 ;  /* 0x0001881c01007387 */ /* 0x0005e80000100a00 */
[----:B------:R3:W-:Y:S01]  /*1470*/  STL.64 [R1+0x180], R26 ;  /* 0x0001801a01007387 */ /* 0x0007e20000100a00 */
[----:B------:R-:W-:Y:S01]  /*1480*/  IMAD R5, R22, 0x8, R4 ;  /* 0x0000000816057824 */ /* 0x000fe200078e0204 */
[----:B0-----:R-:W-:-:S04]  /*1490*/  LEA R24, P4, R6, R19, 0x1 ;  /* 0x0000001306187211 */ /* 0x001fc800078808ff */
[----:B------:R-:W-:Y:S02]  /*14a0*/  LEA.HI.X.SX32 R25, R6, R21, 0x1, P4 ;  /* 0x0000001506197211 */ /* 0x000fe400020f0eff */
[CC--:B--2---:R-:W-:Y:S02]  /*14b0*/  LEA R28, P2, R7.reuse, R19.reuse, 0x1 ;  /* 0x00000013071c7211 */ /* 0x0c4fe400078408ff */
[C---:B---3--:R-:W-:Y:S01]  /*14c0*/  LEA R26, P3, R8.reuse, R19, 0x1 ;  /* 0x00000013081a7211 */ /* 0x048fe200078608ff */
[----:B------:R0:W-:Y:S01]  /*14d0*/  STL.64 [R1+0x178], R24 ;  /* 0x0001781801007387 */ /* 0x0001e20000100a00 */
[-C--:B------:R-:W-:Y:S02]  /*14e0*/  LEA.HI.X.SX32 R29, R7, R21.reuse, 0x1, P2 ;  /* 0x00000015071d7211 */ /* 0x080fe400010f0eff */
[----:B------:R-:W-:-:S03]  /*14f0*/  LEA.HI.X.SX32 R27, R8, R21, 0x1, P3 ;  /* 0x00000015081b7211 */ /* 0x000fc600018f0eff */
[----:B------:R-:W-:Y:S04]  /*1500*/  STL.64 [R1+0x170], R28 ;  /* 0x0001701c01007387 */ /* 0x000fe80000100a00 */
[----:B------:R2:W-:Y:S01]  /*1510*/  STL.64 [R1+0x168], R26 ;  /* 0x0001681a01007387 */ /* 0x0005e20000100a00 */
[----:B0-----:R-:W-:-:S04]  /*1520*/  LEA R24, P4, R2, R19, 0x1 ;  /* 0x0000001302187211 */ /* 0x001fc800078808ff */
[----:B------:R-:W-:Y:S02]  /*1530*/  LEA.HI.X.SX32 R25, R2, R21, 0x1, P4 ;  /* 0x0000001502197211 */ /* 0x000fe400020f0eff */
[----:B------:R-:W-:Y:S02]  /*1540*/  LEA R2, R22, R5, 0x3 ;  /* 0x0000000516027211 */ /* 0x000fe400078e18ff */
[-C--:B------:R-:W-:Y:S01]  /*1550*/  LEA R22, P4, R5, R19.reuse, 0x1 ;  /* 0x0000001305167211 */ /* 0x080fe200078808ff */
[----:B------:R0:W-:Y:S01]  /*1560*/  STL.64 [R1+0x160], R24 ;  /* 0x0001601801007387 */ /* 0x0001e20000100a00 */
[CC--:B--2---:R-:W-:Y:S02]  /*1570*/  LEA R26, P2, R3.reuse, R19.reuse, 0x1 ;  /* 0x00000013031a7211 */ /* 0x0c4fe400078408ff */
[----:B------:R-:W-:Y:S02]  /*1580*/  LEA R6, P5, R2, R19, 0x1 ;  /* 0x0000001302067211 */ /* 0x000fe400078a08ff */
[----:B------:R-:W-:-:S02]  /*1590*/  LEA.HI.X.SX32 R27, R3, R21, 0x1, P2 ;  /* 0x00000015031b7211 */ /* 0x000fc400010f0eff */
[-C--:B------:R-:W-:Y:S02]  /*15a0*/  LEA.HI.X.SX32 R23, R5, R21.reuse, 0x1, P4 ;  /* 0x0000001505177211 */ /* 0x080fe400020f0eff */
[----:B------:R-:W-:Y:S01]  /*15b0*/  LEA.HI.X.SX32 R7, R2, R21, 0x1, P5 ;  /* 0x0000001502077211 */ /* 0x000fe200028f0eff */
[----:B------:R-:W-:Y:S01]  /*15c0*/  STL.64 [R1+0x158], R26 ;  /* 0x0001581a01007387 */ /* 0x000fe20000100a00 */
[----:B------:R-:W-:Y:S02]  /*15d0*/  LEA R2, R20, R17, 0x2 ;  /* 0x0000001114027211 */ /* 0x000fe400078e10ff */
[----:B0-----:R-:W-:Y:S02]  /*15e0*/  LEA R24, P3, R4, R19, 0x1 ;  /* 0x0000001304187211 */ /* 0x001fe400078608ff */
[----:B------:R-:W-:Y:S02]  /*15f0*/  LEA R3, R20, R2, 0x2 ;  /* 0x0000000214037211 */ /* 0x000fe400078e10ff */
[----:B------:R-:W-:-:S02]  /*1600*/  LEA.HI.X.SX32 R25, R4, R21, 0x1, P3 ;  /* 0x0000001504197211 */ /* 0x000fc400018f0eff */
[----:B------:R-:W-:-:S03]  /*1610*/  LEA R4, P2, R14, R18, 0x1 ;  /* 0x000000120e047211 */ /* 0x000fc600078408ff */
[----:B------:R-:W-:Y:S01]  /*1620*/  STL.64 [R1+0x150], R24 ;  /* 0x0001501801007387 */ /* 0x000fe20000100a00 */
[----:B------:R-:W-:-:S03]  /*1630*/  LEA.HI.X.SX32 R5, R14, R10, 0x1, P2 ;  /* 0x0000000a0e057211 */ /* 0x000fc600010f0eff */
[----:B------:R0:W-:Y:S04]  /*1640*/  STL.64 [R1+0x148], R22 ;  /* 0x0001481601007387 */ /* 0x0001e80000100a00 */
[----:B------:R2:W-:Y:S04]  /*1650*/  STL.64 [R1+0x140], R6 ;  /* 0x0001400601007387 */ /* 0x0005e80000100a00 */
[----:B------:R3:W-:Y:S01]  /*1660*/  STL.64 [R1+0x128], R4 ;  /* 0x0001280401007387 */ /* 0x0007e20000100a00 */
[-C--:B0-----:R-:W-:Y:S02]  /*1670*/  LEA R22, P0, R12, R18.reuse, 0x1 ;  /* 0x000000120c167211 */ /* 0x081fe400078008ff */
[----:B--2---:R-:W-:-:S02]  /*1680*/  LEA R6, P1, R13, R18, 0x1 ;  /* 0x000000120d067211 */ /* 0x004fc400078208ff */
[-C--:B------:R-:W-:Y:S02]  /*1690*/  LEA.HI.X.SX32 R23, R12, R10.reuse, 0x1, P0 ;  /* 0x0000000a0c177211 */ /* 0x080fe400000f0eff */
[----:B------:R-:W-:Y:S02]  /*16a0*/  LEA.HI.X.SX32 R7, R13, R10, 0x1, P1 ;  /* 0x0000000a0d077211 */ /* 0x000fe400008f0eff */
[----:B---3--:R-:W-:Y:S01]  /*16b0*/  LEA R4, R20, R3, 0x2 ;  /* 0x0000000314047211 */ /* 0x008fe200078e10ff */
[----:B------:R0:W-:Y:S01]  /*16c0*/  STL.64 [R1+0x138], R22 ;  /* 0x0001381601007387 */ /* 0x0001e20000100a00 */
[----:B------:R-:W-:-:S03]  /*16d0*/  LEA R12, P1, R16, R18, 0x1 ;  /* 0x00000012100c7211 */ /* 0x000fc600078208ff */
[----:B------:R2:W-:Y:S01]  /*16e0*/  STL.64 [R1+0x130], R6 ;  /* 0x0001300601007387 */ /* 0x0005e20000100a00 */
[----:B------:R-:W-:Y:S01]  /*16f0*/  IMAD R5, R20, 0x4, R4 ;  /* 0x0000000414057824 */ /* 0x000fe200078e0204 */
[----:B------:R-:W-:Y:S02]  /*1700*/  LEA.HI.X.SX32 R13, R16, R10, 0x1, P1 ;  /* 0x0000000a100d7211 */ /* 0x000fe400008f0eff */
[-C--:B------:R-:W-:Y:S02]  /*1710*/  LEA R14, P1, R2, R18.reuse, 0x1 ;  /* 0x00000012020e7211 */ /* 0x080fe400078208ff */
[-C--:B0-----:R-:W-:Y:S02]  /*1720*/  LEA R22, P0, R15, R18.reuse, 0x1 ;  /* 0x000000120f167211 */ /* 0x081fe400078008ff */
[----:B--2---:R-:W-:Y:S02]  /*1730*/  LEA R6, P2, R9, R18, 0x1 ;  /* 0x0000001209067211 */ /* 0x004fe400078408ff */
[----:B------:R-:W-:-:S02]  /*1740*/  LEA.HI.X.SX32 R23, R15, R10, 0x1, P0 ;  /* 0x0000000a0f177211 */ /* 0x000fc400000f0eff */
[-C--:B------:R-:W-:Y:S02]  /*1750*/  LEA.HI.X.SX32 R7, R9, R10.reuse, 0x1, P2 ;  /* 0x0000000a09077211 */ /* 0x080fe400010f0eff */
[----:B------:R-:W-:-:S03]  /*1760*/  LEA.HI.X.SX32 R15, R2, R10, 0x1, P1 ;  /* 0x0000000a020f7211 */ /* 0x000fc600008f0eff */
[----:B------:R0:W-:Y:S04]  /*1770*/  STL.64 [R1+0x110], R6 ;  /* 0x0001100601007387 */ /* 0x0001e80000100a00 */
[----:B------:R2:W-:Y:S04]  /*1780*/  STL.64 [R1+0x120], R22 ;  /* 0x0001201601007387 */ /* 0x0005e80000100a00 */
[----:B------:R3:W-:Y:S01]  /*1790*/  STL.64 [R1+0x118], R12 ;  /* 0x0001180c01007387 */ /* 0x0007e20000100a00 */
[----:B0-----:R-:W-:Y:S02]  /*17a0*/  LEA R6, R20, R5, 0x2 ;  /* 0x0000000514067211 */ /* 0x001fe400078e10ff */
[----:B--2---:R-:W-:-:S02]  /*17b0*/  LEA R22, P0, R17, R18, 0x1 ;  /* 0x0000001211167211 */ /* 0x004fc400078008ff */
[C---:B------:R-:W-:Y:S02]  /*17c0*/  LEA R7, R20.reuse, R6, 0x2 ;  /* 0x0000000614077211 */ /* 0x040fe400078e10ff */
[----:B---3--:R-:W-:Y:S02]  /*17d0*/  LEA R12, P2, R3, R18, 0x1 ;  /* 0x00000012030c7211 */ /* 0x008fe400078408ff */
[-C--:B------:R-:W-:Y:S02]  /*17e0*/  LEA.HI.X.SX32 R23, R17, R10.reuse, 0x1, P0 ;  /* 0x0000000a11177211 */ /* 0x080fe400000f0eff */
[----:B------:R-:W-:Y:S02]  /*17f0*/  LEA.HI.X.SX32 R13, R3, R10, 0x1, P2 ;  /* 0x0000000a030d7211 */ /* 0x000fe400010f0eff */
[----:B------:R-:W-:Y:S01]  /*1800*/  LEA R2, R20, R7, 0x2 ;  /* 0x0000000714027211 */ /* 0x000fe200078e10ff */
[----:B------:R-:W-:Y:S01]  /*1810*/  STL.64 [R1+0x108], R22 ;  /* 0x0001081601007387 */ /* 0x000fe20000100a00 */
[----:B------:R-:W-:-:S02]  /*1820*/  LEA R8, P2, R6, R18, 0x1 ;  /* 0x0000001206087211 */ /* 0x000fc400078408ff */
[----:B------:R-:W-:Y:S01]  /*1830*/  LEA R3, R20, R2, 0x2 ;  /* 0x0000000214037211 */ /* 0x000fe200078e10ff */
[----:B------:R0:W-:Y:S01]  /*1840*/  STL.64 [R1+0x100], R14 ;  /* 0x0001000e01007387 */ /* 0x0001e20000100a00 */
[----:B------:R-:W-:-:S03]  /*1850*/  LEA.HI.X.SX32 R9, R6, R10, 0x1, P2 ;  /* 0x0000000a06097211 */ /* 0x000fc600010f0eff */
[----:B------:R2:W-:Y:S01]  /*1860*/  STL.64 [R1+0xf8], R12 ;  /* 0x0000f80c01007387 */ /* 0x0005e20000100a00 */
[CC--:B0-----:R-:W-:Y:S02]  /*1870*/  LEA R14, P0, R4.reuse, R18.reuse, 0x1 ;  /* 0x00000012040e7211 */ /* 0x0c1fe400078008ff */
[C---:B--2---:R-:W-:Y:S02]  /*1880*/  LEA R12, P1, R5.reuse, R18, 0x1 ;  /* 0x00000012050c7211 */ /* 0x044fe400078208ff */
[-C--:B------:R-:W-:Y:S01]  /*1890*/  LEA.HI.X.SX32 R15, R4, R10.reuse, 0x1, P0 ;  /* 0x0000000a040f7211 */ /* 0x080fe200000f0eff */
[----:B------:R-:W-:Y:S01]  /*18a0*/  IMAD R4, R20, 0x4, R3 ;  /* 0x0000000414047824 */ /* 0x000fe200078e0203 */
[----:B------:R-:W-:Y:S02]  /*18b0*/  LEA.HI.X.SX32 R13, R5, R10, 0x1, P1 ;  /* 0x0000000a050d7211 */ /* 0x000fe400008f0eff */
[C---:B------:R-:W-:Y:S01]  /*18c0*/  LEA R16, P0, R7.reuse, R18, 0x1 ;  /* 0x0000001207107211 */ /* 0x040fe200078008ff */
[----:B------:R0:W-:Y:S03]  /*18d0*/  STL.64 [R1+0xf0], R14 ;  /* 0x0000f00e01007387 */ /* 0x0001e60000100a00 */
[----:B------:R-:W-:Y:S01]  /*18e0*/  LEA.HI.X.SX32 R17, R7, R10, 0x1, P0 ;  /* 0x0000000a07117211 */ /* 0x000fe200000f0eff */
[----:B------:R2:W-:Y:S01]  /*18f0*/  STL.64 [R1+0xe8], R12 ;  /* 0x0000e80c01007387 */ /* 0x0005e20000100a00 */
[----:B------:R-:W-:-:S03]  /*1900*/  CS2R R6, SRZ ;  /* 0x0000000000067805 */ /* 0x000fc6000001ff00 */
[----:B------:R3:W-:Y:S01]  /*1910*/  STL.64 [R1+0xe0], R8 ;  /* 0x0000e00801007387 */ /* 0x0007e20000100a00 */
[----:B0-----:R-:W-:-:S03]  /*1920*/  LEA R14, P1, R2, R18, 0x1 ;  /* 0x00000012020e7211 */ /* 0x001fc600078208ff */
[----:B------:R-:W-:Y:S01]  /*1930*/  STL.64 [R1+0xd8], R16 ;  /* 0x0000d81001007387 */ /* 0x000fe20000100a00 */
[C---:B--2---:R-:W-:Y:S02]  /*1940*/  LEA R12, P2, R3.reuse, R18, 0x1 ;  /* 0x00000012030c7211 */ /* 0x044fe400078408ff */
[----:B------:R-:W-:Y:S02]  /*1950*/  LEA.HI.X.SX32 R15, R2, R10, 0x1, P1 ;  /* 0x0000000a020f7211 */ /* 0x000fe400008f0eff */
[C---:B---3--:R-:W-:Y:S02]  /*1960*/  LEA R8, P3, R4.reuse, R18, 0x1 ;  /* 0x0000001204087211 */ /* 0x048fe400078608ff */
[-C--:B------:R-:W-:Y:S01]  /*1970*/  LEA.HI.X.SX32 R13, R3, R10.reuse, 0x1, P2 ;  /* 0x0000000a030d7211 */ /* 0x080fe200010f0eff */
[----:B------:R-:W-:Y:S01]  /*1980*/  STL.64 [R1+0xd0], R14 ;  /* 0x0000d00e01007387 */ /* 0x000fe20000100a00 */
[----:B------:R-:W-:Y:S02]  /*1990*/  LEA.HI.X.SX32 R9, R4, R10, 0x1, P3 ;  /* 0x0000000a04097211 */ /* 0x000fe400018f0eff */
[----:B------:R-:W-:-:S02]  /*19a0*/  CS2R R4, SRZ ;  /* 0x0000000000047805 */ /* 0x000fc4000001ff00 */
[----:B------:R-:W-:Y:S01]  /*19b0*/  MOV R3, 0x3f800000 ;  /* 0x3f80000000037802 */ /* 0x000fe20000000f00 */
[----:B------:R-:W-:Y:S01]  /*19c0*/  STL.64 [R1+0xc8], R12 ;  /* 0x0000c80c01007387 */ /* 0x000fe20000100a00 */
[----:B------:R-:W-:-:S03]  /*19d0*/  MOV R2, 0xff800000 ;  /* 0xff80000000027802 */ /* 0x000fc60000000f00 */
[----:B------:R-:W-:Y:S04]  /*19e0*/  STL.64 [R1+0xc0], R8 ;  /* 0x0000c00801007387 */ /* 0x000fe80000100a00 */
[----:B------:R0:W-:Y:S04]  /*19f0*/  STL [R1+0xbc], R3 ;  /* 0x0000bc0301007387 */ /* 0x0001e80000100800 */
[----:B------:R2:W-:Y:S01]  /*1a00*/  STL [R1+0x78], R2 ;  /* 0x0000780201007387 */ /* 0x0005e20000100800 */
[----:B0-----:R-:W-:Y:S02]  /*1a10*/  MOV R3, 0xff800000 ;  /* 0xff80000000037802 */ /* 0x001fe40000000f00 */
[----:B--2---:R-:W-:-:S03]  /*1a20*/  MOV R2, 0x3f800000 ;  /* 0x3f80000000027802 */ /* 0x004fc60000000f00 */
[----:B------:R0:W-:Y:S04]  /*1a30*/  STL [R1+0x7c], R3 ;  /* 0x00007c0301007387 */ /* 0x0001e80000100800 */
[----:B------:R0:W-:Y:S04]  /*1a40*/  STL [R1+0xb8], R2 ;  /* 0x0000b80201007387 */ /* 0x0001e80000100800 */
[----:B------:R0:W-:Y:S04]  /*1a50*/  STL [R1], RZ ;  /* 0x000000ff01007387 */ /* 0x0001e80000100800 */
[----:B------:R0:W-:Y:S04]  /*1a60*/  STL [R1+0x4], RZ ;  /* 0x000004ff01007387 */ /* 0x0001e80000100800 */
        /* <DEDUP_REMOVED lines=26> */
[----:B-1----:R0:W-:Y:S02]  /*1c10*/  STL [R1+0x74], R0 ;  /* 0x0000740001007387 */ /* 0x0021e40000100800 */
.L_x_1:
[----:B------:R-:W2:Y:S04]  /*1c20*/  LDL.64 R8, [R1+0x1a8] ;  /* 0x0001a80001087983 */ /* 0x000ea80000100a00 */
[----:B------:R-:W3:Y:S04]  /*1c30*/  LDL.64 R20, [R1+0x198] ;  /* 0x0001980001147983 */ /* 0x000ee80000100a00 */
[----:B0-----:R-:W4:Y:S04]  /*1c40*/  LDL.64 R2, [R1+0x1b8] ;  /* 0x0001b80001027983 */ /* 0x001f280000100a00 */
[----:B------:R-:W5:Y:S04]  /*1c50*/  LDL.64 R14, [R1+0x1b0] ;  /* 0x0001b000010e7983 */ /* 0x000f680000100a00 */
        /* <DEDUP_REMOVED lines=12> */
[----:B------:R0:W-:Y:S04]  /*1d20*/  STL [R1+0x214], R4 ;  /* 0x0002140401007387 */ /* 0x0001e80000100800 */
[----:B------:R1:W-:Y:S04]  /*1d30*/  STL [R1+0x210], R5 ;  /* 0x0002100501007387 */ /* 0x0003e80000100800 */
[----:B------:R-:W-:Y:S04]  /*1d40*/  STL [R1+0x20c], R6 ;  /* 0x00020c0601007387 */ /* 0x000fe80000100800 */
[----:B------:R-:W-:Y:S04]  /*1d50*/  STL [R1+0x208], R7 ;  /* 0x0002080701007387 */ /* 0x000fe80000100800 */
[----:B0-----:R-:W5:Y:S01]  /*1d60*/  LDL R4, [R1+0xac] ;  /* 0x0000ac0001047983 */ /* 0x001f620000100800 */
[----:B--2---:R-:W-:-:S04]  /*1d70*/  IMAD.WIDE R8, R125, 0x2, R8 ;  /* 0x000000027d087825 */ /* 0x004fc800078e0208 */
[C---:B---3--:R-:W-:Y:S02]  /*1d80*/  IMAD.WIDE R20, R125.reuse, 0x2, R20 ;  /* 0x000000027d147825 */ /* 0x048fe400078e0214 */
[----:B------:R-:W2:Y:S02]  /*1d90*/  LDG.E.U16 R8, desc[UR8][R8.64] ;  /* 0x0000000808087981 */ /* 0x000ea4000c1e1500 */
[C---:B----4-:R-:W-:Y:S02]  /*1da0*/  IMAD.WIDE R16, R125.reuse, 0x2, R2 ;  /* 0x000000027d107825 */ /* 0x050fe400078e0202 */
[----:B------:R-:W3:Y:S02]  /*1db0*/  LDG.E.U16 R20, desc[UR8][R20.64] ;  /* 0x0000000814147981 */ /* 0x000ee4000c1e1500 */
[C---:B-----5:R-:W-:Y:S02]  /*1dc0*/  IMAD.WIDE R14, R125.reuse, 0x2, R14 ;  /* 0x000000027d0e7825 */ /* 0x060fe400078e020e */
[----:B------:R-:W4:Y:S02]  /*1dd0*/  LDG.E.U16 R2, desc[UR8][R16.64] ;  /* 0x0000000810027981 */ /* 0x000f24000c1e1500 */
[----:B------:R-:W-:-:S02]  /*1de0*/  IMAD.WIDE R12, R125, 0x2, R12 ;  /* 0x000000027d0c7825 */ /* 0x000fc400078e020c */
[----:B------:R-:W5:Y:S02]  /*1df0*/  LDG.E.U16 R3, desc[UR8][R14.64] ;  /* 0x000000080e037981 */ /* 0x000f64000c1e1500 */
[C---:B------:R-:W-:Y:S02]  /*1e00*/  IMAD.WIDE R10, R125.reuse, 0x2, R10 ;  /* 0x000000027d0a7825 */ /* 0x040fe400078e020a */
[----:B------:R0:W5:Y:S04]  /*1e10*/  LDG.E.U16 R9, desc[UR8][R12.64] ;  /* 0x000000080c097981 */ /* 0x000168000c1e1500 */
[----:B------:R1:W5:Y:S01]  /*1e20*/  LDG.E.U16 R21, desc[UR8][R10.64] ;  /* 0x000000080a157981 */ /* 0x000362000c1e1500 */
[----:B0-----:R-:W-:-:S04]  /*1e30*/  IMAD.WIDE R12, R125, 0x2, R26 ;  /* 0x000000027d0c7825 */ /* 0x001fc800078e021a */
[----:B-1----:R-:W-:-:S04]  /*1e40*/  IMAD.WIDE R10, R125, 0x2, R38 ;  /* 0x000000027d0a7825 */ /* 0x002fc800078e0226 */
[----:B------:R-:W-:-:S04]  /*1e50*/  IMAD.WIDE R14, R125, 0x2, R24 ;  /* 0x000000027d0e7825 */ /* 0x000fc800078e0218 */
[C---:B------:R-:W-:Y:S01]  /*1e60*/  IMAD.WIDE R16, R125.reuse, 0x2, R22 ;  /* 0x000000027d107825 */ /* 0x040fe200078e0216 */
[----:B------:R0:W5:Y:S03]  /*1e70*/  LDG.E.U16 R24, desc[UR8][R14.64] ;  /* 0x000000080e187981 */ /* 0x000166000c1e1500 */
[C---:B------:R-:W-:Y:S01]  /*1e80*/  IMAD.WIDE R18, R125.reuse, 0x2, R18 ;  /* 0x000000027d127825 */ /* 0x040fe200078e0212 */
[----:B------:R1:W5:Y:S04]  /*1e90*/  LDG.E.U16 R22, desc[UR8][R10.64] ;  /* 0x000000080a167981 */ /* 0x000368000c1e1500 */
[----:B------:R1:W5:Y:S01]  /*1ea0*/  LDG.E.U16 R23, desc[UR8][R12.64] ;  /* 0x000000080c177981 */ /* 0x000362000c1e1500 */
[----:B0-----:R-:W-:-:S03]  /*1eb0*/  IMAD.WIDE R14, R125, 0x2, R32 ;  /* 0x000000027d0e7825 */ /* 0x001fc600078e0220 */
[----:B------:R0:W5:Y:S01]  /*1ec0*/  LDG.E.U16 R25, desc[UR8][R16.64] ;  /* 0x0000000810197981 */ /* 0x000162000c1e1500 */
[----:B-1----:R-:W-:-:S03]  /*1ed0*/  IMAD.WIDE R10, R125, 0x2, R36 ;  /* 0x000000027d0a7825 */ /* 0x002fc600078e0224 */
[----:B------:R1:W5:Y:S01]  /*1ee0*/  LDG.E.U16 R26, desc[UR8][R18.64] ;  /* 0x00000008121a7981 */ /* 0x000362000c1e1500 */
[----:B------:R-:W-:-:S03]  /*1ef0*/  IMAD.WIDE R12, R125, 0x2, R34 ;  /* 0x000000027d0c7825 */ /* 0x000fc600078e0222 */
[----:B------:R-:W5:Y:S01]  /*1f00*/  LDG.E.U16 R10, desc[UR8][R10.64] ;  /* 0x000000080a0a7981 */ /* 0x000f62000c1e1500 */
[----:B0-----:R-:W-:-:S03]  /*1f10*/  IMAD.WIDE R16, R125, 0x2, R30 ;  /* 0x000000027d107825 */ /* 0x001fc600078e021e */
[----:B------:R-:W5:Y:S01]  /*1f20*/  LDG.E.U16 R12, desc[UR8][R12.64] ;  /* 0x000000080c0c7981 */ /* 0x000f62000c1e1500 */
[----:B-1----:R-:W-:-:S03]  /*1f30*/  IMAD.WIDE R18, R125, 0x2, R28 ;  /* 0x000000027d127825 */ /* 0x002fc600078e021c */
[----:B------:R0:W5:Y:S04]  /*1f40*/  LDG.E.U16 R14, desc[UR8][R14.64] ;  /* 0x000000080e0e7981 */ /* 0x000168000c1e1500 */
[----:B------:R-:W5:Y:S04]  /*1f50*/  LDG.E.U16 R16, desc[UR8][R16.64] ;  /* 0x0000000810107981 */ /* 0x000f68000c1e1500 */
[----:B------:R-:W5:Y:S01]  /*1f60*/  LDG.E.U16 R18, desc[UR8][R18.64] ;  /* 0x0000000812127981 */ /* 0x000f62000c1e1500 */
[----:B0-----:R-:W0:Y:S01]  /*1f70*/  S2R R15, SR_TID.X ;  /* 0x00000000000f7919 */ /* 0x001e220000002100 */
[----:B------:R-:W1:Y:S01]  /*1f80*/  S2R R5, SR_TID.X ;  /* 0x0000000000057919 */ /* 0x000e620000002100 */
[----:B0-----:R-:W-:-:S02]  /*1f90*/  LOP3.LUT R0, R15, 0x1ff, RZ, 0xc0, !PT ;  /* 0x000001ff0f007812 */ /* 0x001fc400078ec0ff */
[----:B------:R-:W-:-:S03]  /*1fa0*/  LOP3.LUT R11, R15, 0x1c0, RZ, 0xc0, !PT ;  /* 0x000001c00f0b7812 */ /* 0x000fc600078ec0ff */
[----:B------:R-:W-:Y:S01]  /*1fb0*/  IMAD.SHL.U32 R0, R0, 0x2, RZ ;  /* 0x0000000200007824 */ /* 0x000fe200078e00ff */
[----:B------:R-:W-:-:S04]  /*1fc0*/  SHF.R.U32.HI R11, RZ, 0x2, R11 ;  /* 0x00000002ff0b7819 */ /* 0x000fc8000001160b */
[----:B------:R-:W-:Y:S01]  /*1fd0*/  LOP3.LUT R27, R0, R11, RZ, 0x3c, !PT ;  /* 0x0000000b001b7212 */ /* 0x000fe200078e3cff */
[----:B------:R-:W-:Y:S01]  /*1fe0*/  BAR.SYNC.DEFER_BLOCKING 0x0 ;  /* 0x0000000000007b1d */ /* 0x000fe20000010000 */
[----:B-1----:R-:W-:Y:S02]  /*1ff0*/  LOP3.LUT R5, R5, 0x7, RZ, 0xc0, !PT ;  /* 0x0000000705057812 */ /* 0x002fe400078ec0ff */
[----:B------:R-:W-:-:S03]  /*2000*/  SHF.L.U32 R15, R15, 0x1, RZ ;  /* 0x000000010f0f7819 */ /* 0x000fc600000006ff */
[----:B------:R-:W-:-:S05]  /*2010*/  IMAD R13, R5, 0x90, RZ ;  /* 0x00000090050d7824 */ /* 0x000fca00078e02ff */
[----:B------:R-:W-:Y:S01]  /*2020*/  LOP3.LUT R0, R13, 0x30, R15, 0x78, !PT ;  /* 0x000000300d007812 */ /* 0x000fe200078e780f */
[----:B------:R-:W-:Y:S04]  /*2030*/  STL [R1+0x1c4], R125 ;  /* 0x0001c47d01007387 */ /* 0x000fe80000100800 */
[----:B--2---:R-:W-:Y:S04]  /*2040*/  STS.U16 [R27+UR6+0x8800], R8 ;  /* 0x008800081b007988 */ /* 0x004fe80008000406 */
[----:B---3--:R-:W-:Y:S04]  /*2050*/  STS.U16 [R27+UR6+0x9000], R20 ;  /* 0x009000141b007988 */ /* 0x008fe80008000406 */
[----:B----4-:R-:W-:Y:S04]  /*2060*/  STS.U16 [R27+UR6+0x8000], R2 ;  /* 0x008000021b007988 */ /* 0x010fe80008000406 */
[----:B-----5:R0:W-:Y:S04]  /*2070*/  STS.U16 [R27+UR6+0x8400], R3 ;  /* 0x008400031b007988 */ /* 0x0201e80008000406 */
[----:B------:R-:W-:Y:S04]  /*2080*/  STS.U16 [R27+UR6+0x8c00], R9 ;  /* 0x008c00091b007988 */ /* 0x000fe80008000406 */
[----:B------:R-:W-:Y:S04]  /*2090*/  STS.U16 [R27+UR6+0x9400], R21 ;  /* 0x009400151b007988 */ /* 0x000fe80008000406 */
[----:B0-----:R-:W2:Y:S04]  /*20a0*/  LDL.64 R2, [R1+0x138] ;  /* 0x0001380001027983 */ /* 0x001ea80000100a00 */
        /* <DEDUP_REMOVED lines=9> */
[----:B------:R-:W-:Y:S01]  /*2140*/  STS.U16 [R27+UR6+0xbc00], R18 ;  /* 0x00bc00121b007988 */ /* 0x000fe20008000406 */
[----:B------:R-:W-:Y:S01]  /*2150*/  BAR.SYNC.DEFER_BLOCKING 0x0 ;  /* 0x0000000000007b1d */ /* 0x000fe20000010000 */
[----:B------:R-:W-:-:S05]  /*2160*/  LOP3.LUT R5, R0, 0x40, RZ, 0x3c, !PT ;  /* 0x0000004000057812 */ /* 0x000fca00078e3cff */
[----:B------:R-:W3:Y:S04]  /*2170*/  LDL.64 R6, [R1+0x108] ;  /* 0x0001080001067983 */ /* 0x000ee80000100a00 */
[----:B------:R-:W4:Y:S04]  /*2180*/  LDL.64 R98, [R1+0x118] ;  /* 0x0001180001627983 */ /* 0x000f280000100a00 */
[----:B------:R-:W5:Y:S04]  /*2190*/  LDL.64 R96, [R1+0x110] ;  /* 0x0001100001607983 */ /* 0x000f680000100a00 */
[----:B------:R-:W-:Y:S04]  /*21a0*/  LDSM.16.MT88.4 R112, [R4] ;  /* 0x000000000470783b */ /* 0x000fe80000004200 */
[----:B------:R-:W0:Y:S04]  /*21b0*/  LDSM.16.M88.4 R24, [R0+UR6+0xa000] ;  /* 0x00a000060018783b */ /* 0x000e280008000200 */
[----:B------:R-:W1:Y:S04]  /*21c0*/  LDSM.16.M88.4 R116, [R0+UR6+0xa400] ;  /* 0x00a400060074783b */ /* 0x000e680008000200 */
[----:B------:R-:W1:Y:S04]  /*21d0*/  LDSM.16.MT88.4 R48, [R4+0x2000] ;  /* 0x002000000430783b */ /* 0x000e680000004200 */
[----:B------:R-:W1:Y:S04]  /*21e0*/  LDSM.16.M88.4 R76, [R0+UR6+0xac00] ;  /* 0x00ac0006004c783b */ /* 0x000e680008000200 */
[----:B------:R-:W1:Y:S04]  /*21f0*/  LDSM.16.M88.4 R72, [R0+UR6+0x8000] ;  /* 0x008000060048783b */ /* 0x000e680008000200 */
[----:B------:R-:W-:Y:S04]  /*2200*/  LDSM.16.M88.4 R108, [R0+UR6+0x8c00] ;  /* 0x008c0006006c783b */ /* 0x000fe80008000200 */
[----:B------:R-:W1:Y:S04]  /*2210*/  LDSM.16.M88.4 R8, [R0+UR6+0x9400] ;  /* 0x009400060008783b */ /* 0x000e680008000200 */
[----:B------:R-:W1:Y:S04]  /*2220*/  LDSM.16.M88.4 R60, [R0+UR6+0x8800] ;  /* 0x00880006003c783b */ /* 0x000e680008000200 */
[----:B------:R-:W-:Y:S04]  /*2230*/  LDSM.16.M88.4 R104, [R0+UR6+0x9800] ;  /* 0x009800060068783b */ /* 0x000fe80008000200 */
[----:B------:R-:W1:Y:S01]  /*2240*/  LDSM.16.M88.4 R68, [R0+UR6+0x8400] ;  /* 0x008400060044783b */ /* 0x000e620008000200 */
[C---:B0-----:R-:W-:Y:S03]  /*2250*/  HMMA.16816.F32 R28, R112.reuse, R24, RZ ;  /* 0x00000018701c723c */ /* 0x041fe600000018ff */
[----:B------:R-:W0:Y:S04]  /*2260*/  LDSM.16.M88.4 R100, [R0+UR6+0x9c00] ;  /* 0x009c00060064783b */ /* 0x000e280008000200 */
[----:B------:R-:W0:Y:S01]  /*2270*/  LDSM.16.M88.4 R40, [R0+UR6+0x9000] ;  /* 0x009000060028783b */ /* 0x000e220008000200 */
[----:B-1----:R-:W-:Y:S03]  /*2280*/  HMMA.16816.F32 R84, R112, R116, RZ ;  /* 0x000000747054723c */ /* 0x002fe600000018ff */
[----:B------:R-:W-:Y:S04]  /*2290*/  LDSM.16.MT88.4 R44, [R4+0x4000] ;  /* 0x00400000042c783b */ /* 0x000fe80000004200 */
[----:B------:R-:W-:Y:S04]  /*22a0*/  LDSM.16.MT88.4 R56, [R4+0x6000] ;  /* 0x006000000438783b */ /* 0x000fe80000004200 */
[----:B------:R-:W-:Y:S01]  /*22b0*/  LDSM.16.M88.4 R88, [R5+UR6+0xa000] ;  /* 0x00a000060558783b */ /* 0x000fe20008000200 */
[----:B------:R-:W-:Y:S03]  /*22c0*/  HMMA.16816.F32 R24, R48, R26, R28 ;  /* 0x0000001a3018723c */ /* 0x000fe6000000181c */
[----:B------:R-:W-:Y:S04]  /*22d0*/  LDSM.16.M88.4 R64, [R5+UR6+0x8800] ;  /* 0x008800060540783b */ /* 0x000fe80008000200 */
[----:B------:R-:W-:Y:S01]  /*22e0*/  LDSM.16.M88.4 R52, [R5+UR6+0x8c00] ;  /* 0x008c00060534783b */ /* 0x000fe20008000200 */
[----:B------:R-:W-:Y:S03]  /*22f0*/  HMMA.16816.F32 R28, R112, R76, RZ ;  /* 0x0000004c701c723c */ /* 0x000fe600000018ff */
[----:B------:R-:W3:Y:S04]  /*2300*/  LDL.64 R76, [R1+0x128] ;  /* 0x00012800014c7983 */ /* 0x000ee80000100a00 */
[----:B------:R-:W-:Y:S01]  /*2310*/  LDSM.16.M88.4 R36, [R5+UR6+0x9800] ;  /* 0x009800060524783b */ /* 0x000fe20008000200 */
[----:B------:R-:W-:Y:S03]  /*2320*/  HMMA.16816.F32 R116, R48, R118, R84 ;  /* 0x000000763074723c */ /* 0x000fe60000001854 */
[----:B------:R-:W4:Y:S04]  /*2330*/  LDL.64 R84, [R1+0x130] ;  /* 0x0001300001547983 */ /* 0x000f280000100a00 */
[----:B------:R-:W5:Y:S01]  /*2340*/  LDL.64 R86, [R1+0x120] ;  /* 0x0001200001567983 */ /* 0x000f620000100a00 */
[C---:B------:R-:W-:Y:S03]  /*2350*/  HMMA.16816.F32 R12, R112.reuse, R72, RZ ;  /* 0x00000048700c723c */ /* 0x040fe600000018ff */
[----:B------:R-:W-:Y:S04]  /*2360*/  LDSM.16.M88.4 R92, [R5+UR6+0x9c00] ;  /* 0x009c0006055c783b */ /* 0x000fe80008000200 */
[----:B------:R-:W-:Y:S01]  /*2370*/  LDSM.16.M88.4 R32, [R0+UR6+0xa800] ;  /* 0x00a800060020783b */ /* 0x000fe20008000200 */
[C---:B------:R-:W-:Y:S08]  /*2380*/  HMMA.16816.F32 R120, R112.reuse, R8, RZ ;  /* 0x000000087078723c */ /* 0x040ff000000018ff */
[----:B------:R-:W-:Y:S08]  /*2390*/  HMMA.16816.F32 R20, R112, R60, RZ ;  /* 0x0000003c7014723c */ /* 0x000ff000000018ff */
[----:B------:R-:W-:Y:S08]  /*23a0*/  HMMA.16816.F32 R72, R48, R74, R12 ;  /* 0x0000004a3048723c */ /* 0x000ff0000000180c */
[----:B------:R-:W-:Y:S08]  /*23b0*/  HMMA.16816.F32 R12, R112, R108, RZ ;  /* 0x0000006c700c723c */ /* 0x000ff000000018ff */
[----:B------:R-:W-:Y:S08]  /*23c0*/  HMMA.16816.F32 R120, R48, R10, R120 ;  /* 0x0000000a3078723c */ /* 0x000ff00000001878 */
[----:B------:R-:W-:Y:S08]  /*23d0*/  HMMA.16816.F32 R16, R112, R68, RZ ;  /* 0x000000447010723c */ /* 0x000ff000000018ff */
[----:B------:R-:W-:Y:S08]  /*23e0*/  HMMA.16816.F32 R108, R48, R110, R12 ;  /* 0x0000006e306c723c */ /* 0x000ff0000000180c */
[----:B------:R-:W-:Y:S08]  /*23f0*/  HMMA.16816.F32 R12, R112, R104, RZ ;  /* 0x00000068700c723c */ /* 0x000ff000000018ff */
[----:B------:R-:W-:Y:S01]  /*2400*/  HMMA.16816.F32 R60, R48, R62, R20 ;  /* 0x0000003e303c723c */ /* 0x000fe20000001814 */
[----:B------:R-:W1:Y:S07]  /*2410*/  LDSM.16.M88.4 R20, [R5+UR6+0x8000] ;  /* 0x008000060514783b */ /* 0x000e6e0008000200 */
[----:B0-----:R-:W-:Y:S08]  /*2420*/  HMMA.16816.F32 R8, R112, R100, RZ ;  /* 0x000000647008723c */ /* 0x001ff000000018ff */
[C---:B------:R-:W-:Y:S01]  /*2430*/  HMMA.16816.F32 R104, R48.reuse, R106, R12 ;  /* 0x0000006a3068723c */ /* 0x040fe2000000180c */
[----:B------:R-:W0:Y:S07]  /*2440*/  LDSM.16.M88.4 R12, [R5+UR6+0x9400] ;  /* 0x00940006050c783b */ /* 0x000e2e0008000200 */
[C---:B------:R-:W-:Y:S08]  /*2450*/  HMMA.16816.F32 R68, R48.reuse, R70, R16 ;  /* 0x000000463044723c */ /* 0x040ff00000001810 */
[----:B------:R-:W-:Y:S01]  /*2460*/  HMMA.16816.F32 R100, R48, R102, R8 ;  /* 0x000000663064723c */ /* 0x000fe20000001808 */
[----:B------:R-:W0:Y:S07]  /*2470*/  LDSM.16.M88.4 R8, [R5+UR6+0x9000] ;  /* 0x009000060508783b */ /* 0x000e2e0008000200 */
[----:B------:R-:W-:Y:S08]  /*2480*/  HMMA.16816.F32 R16, R112, R40, RZ ;  /* 0x000000287010723c */ /* 0x000ff000000018ff */
[----:B-1----:R-:W-:-:S12]  /*2490*/  HMMA.16816.F32 R72, R44, R20, R72 ;  /* 0x000000142c48723c */ /* 0x002fd80000001848 */
[----:B------:R-:W-:Y:S01]  /*24a0*/  HMMA.16816.F32 R40, R48, R42, R16 ;  /* 0x0000002a3028723c */ /* 0x000fe20000001810 */
[----:B------:R1:W3:Y:S01]  /*24b0*/  LDSM.16.M88.4 R16, [R5+UR6+0x8400] ;  /* 0x008400060510783b */ /* 0x0002e20008000200 */
[----:B--2---:R-:W-:-:S06]  /*24c0*/  IMAD.WIDE R2, R124, 0x2, R2 ;  /* 0x000000027c027825 */ /* 0x004fcc00078e0202 */
[----:B0-----:R-:W-:Y:S01]  /*24d0*/  HMMA.16816.F32 R120, R44, R12, R120 ;  /* 0x0000000c2c78723c */ /* 0x001fe20000001878 */
[----:B-1----:R-:W2:Y:S07]  /*24e0*/  LDL.64 R4, [R1+0xf8] ;  /* 0x0000f80001047983 */ /* 0x002eae0000100a00 */
[----:B------:R-:W-:Y:S01]  /*24f0*/  HMMA.16816.F32 R20, R56, R22, R72 ;  /* 0x000000163814723c */ /* 0x000fe20000001848 */
[----:B------:R-:W2:Y:S04]  /*2500*/  LDL.64 R74, [R1+0xd8] ;  /* 0x0000d800014a7983 */ /* 0x000ea80000100a00 */
[----:B------:R-:W2:Y:S03]  /*2510*/  LDL.64 R72, [R1+0xc8] ;  /* 0x0000c80001487983 */ /* 0x000ea60000100a00 */
[C---:B------:R-:W-:Y:S08]  /*2520*/  HMMA.16816.F32 R40, R44.reuse, R8, R40 ;  /* 0x000000082c28723c */ /* 0x040ff00000001828 */
[----:B------:R-:W-:Y:S01]  /*2530*/  HMMA.16816.F32 R24, R44, R88, R24 ;  /* 0x000000582c18723c */ /* 0x000fe20000001818 */
[----:B------:R5:W2:Y:S01]  /*2540*/  LDG.E.U16 R89, desc[UR8][R2.64] ;  /* 0x0000000802597981 */ /* 0x000aa2000c1e1500 */
[----:B---3--:R-:W-:-:S03]  /*2550*/  IMAD.WIDE R12, R124, 0x2, R76 ;  /* 0x000000027c0c7825 */ /* 0x008fc600078e024c */
[----:B------:R-:W3:Y:S03]  /*2560*/  LDL.64 R76, [R1+0xe8] ;  /* 0x0000e800014c7983 */ /* 0x000ee60000100a00 */
[----:B------:R-:W-:Y:S01]  /*2570*/  HMMA.16816.F32 R80, R112, R32, RZ ;  /* 0x000000207050723c */ /* 0x000fe200000018ff */
[----:B------:R-:W3:Y:S01]  /*2580*/  LDG.E.U16 R125, desc[UR8][R12.64] ;  /* 0x000000080c7d7981 */ /* 0x000ee2000c1e1500 */
[----:B----4-:R-:W-:-:S05]  /*2590*/  IMAD.WIDE R8, R124, 0x2, R84 ;  /* 0x000000027c087825 */ /* 0x010fca00078e0254 */
[----:B------:R0:W4:Y:S01]  /*25a0*/  LDG.E.U16 R88, desc[UR8][R8.64] ;  /* 0x0000000808587981 */ /* 0x000122000c1e1500 */
[----:B------:R-:W-:-:S12]  /*25b0*/  HMMA.16816.F32 R68, R44, R16, R68 ;  /* 0x000000102c44723c */ /* 0x000fd80000001844 */
[----:B------:R-:W-:Y:S01]  /*25c0*/  HMMA.16816.F32 R32, R48, R34, R80 ;  /* 0x000000223020723c */ /* 0x000fe20000001850 */
[----:B------:R-:W4:Y:S04]  /*25d0*/  LDL.64 R82, [R1+0x100] ;  /* 0x0001000001527983 */ /* 0x000f280000100a00 */
[----:B------:R-:W4:Y:S03]  /*25e0*/  LDL.64 R80, [R1+0xf0] ;  /* 0x0000f00001507983 */ /* 0x000f260000100a00 */
[----:B------:R-:W-:Y:S01]  /*25f0*/  HMMA.16816.F32 R16, R56, R18, R68 ;  /* 0x000000123810723c */ /* 0x000fe20000001844 */
[----:B------:R-:W4:Y:S04]  /*2600*/  LDL.64 R70, [R1+0xe0] ;  /* 0x0000e00001467983 */ /* 0x000f280000100a00 */
[----:B------:R-:W4:Y:S03]  /*2610*/  LDL.64 R68, [R1+0xd0] ;  /* 0x0000d00001447983 */ /* 0x000f260000100a00 */
[----:B------:R-:W-:Y:S01]  /*2620*/  HMMA.16816.F32 R104, R44, R36, R104 ;  /* 0x000000242c68723c */ /* 0x000fe20000001868 */
[----:B------:R-:W-:-:S02]  /*2630*/  IMAD.WIDE R36, R124, 0x2, R6 ;  /* 0x000000027c247825 */ /* 0x000fc400078e0206 */
[----:B------:R-:W4:Y:S02]  /*2640*/  LDL.64 R6, [R1+0xc0] ;  /* 0x0000c00001067983 */ /* 0x000f240000100a00 */
[C---:B-----5:R-:W-:Y:S02]  /*2650*/  IMAD.WIDE R2, R124.reuse, 0x2, R86 ;  /* 0x000000027c027825 */ /* 0x060fe400078e0256 */
[----:B------:R-:W5:Y:S02]  /*2660*/  LDG.E.U16 R87, desc[UR8][R36.64] ;  /* 0x0000000824577981 */ /* 0x000f64000c1e1500 */
[C---:B0-----:R-:W-:Y:S02]  /*2670*/  IMAD.WIDE R8, R124.reuse, 0x2, R98 ;  /* 0x000000027c087825 */ /* 0x041fe400078e0262 */
[----:B------:R-:W5:Y:S04]  /*2680*/  LDG.E.U16 R85, desc[UR8][R2.64] ;  /* 0x0000000802557981 */ /* 0x000f68000c1e1500 */
[----:B------:R0:W5:Y:S01]  /*2690*/  LDG.E.U16 R84, desc[UR8][R8.64] ;  /* 0x0000000808547981 */ /* 0x000162000c1e1500 */
[C---:B------:R-:W-:Y:S01]  /*26a0*/  IMAD.WIDE R12, R124.reuse, 0x2, R96 ;  /* 0x000000027c0c7825 */ /* 0x040fe200078e0260 */
[C---:B------:R-:W-:Y:S08]  /*26b0*/  HMMA.16816.F32 R108, R44.reuse, R52, R108 ;  /* 0x000000342c6c723c */ /* 0x040ff0000000186c */
[----:B------:R-:W-:Y:S01]  /*26c0*/  HMMA.16816.F32 R100, R44, R92, R100 ;  /* 0x0000005c2c64723c */ /* 0x000fe20000001864 */
[----:B--2---:R-:W-:-:S02]  /*26d0*/  IMAD.WIDE R52, R124, 0x2, R4 ;  /* 0x000000027c347825 */ /* 0x004fc400078e0204 */
[----:B------:R1:W2:Y:S04]  /*26e0*/  LDG.E.U16 R4, desc[UR8][R12.64] ;  /* 0x000000080c047981 */ /* 0x0002a8000c1e1500 */
[----:B------:R3:W2:Y:S01]  /*26f0*/  LDG.E.U16 R93, desc[UR8][R52.64] ;  /* 0x00000008345d7981 */ /* 0x0006a2000c1e1500 */
[----:B0-----:R-:W-:-:S04]  /*2700*/  IMAD.WIDE R8, R124, 0x2, R74 ;  /* 0x000000027c087825 */ /* 0x001fc800078e024a */
[C---:B-1----:R-:W-:Y:S01]  /*2710*/  IMAD.WIDE R12, R124.reuse, 0x2, R72 ;  /* 0x000000027c0c7825 */ /* 0x042fe200078e0248 */
[----:B------:R0:W-:Y:S03]  /*2720*/  STL [R1+0xa8], R89 ;  /* 0x0000a85901007387 */ /* 0x0001e60000100800 */
[C---:B---3--:R-:W-:Y:S01]  /*2730*/  IMAD.WIDE R2, R124.reuse, 0x2, R76 ;  /* 0x000000027c027825 */ /* 0x048fe200078e024c */
[----:B0-----:R-:W3:Y:S04]  /*2740*/  LDG.E.U16 R89, desc[UR8][R8.64] ;  /* 0x0000000808597981 */ /* 0x001ee8000c1e1500 */
[----:B------:R-:W3:Y:S01]  /*2750*/  LDG.E.U16 R92, desc[UR8][R2.64] ;  /* 0x00000008025c7981 */ /* 0x000ee2000c1e1500 */
[----:B------:R-:W-:Y:S03]  /*2760*/  HMMA.16816.F32 R28, R48, R78, R28 ;  /* 0x0000004e301c723c */ /* 0x000fe6000000181c */
[----:B------:R-:W0:Y:S04]  /*2770*/  LDSM.16.M88.4 R76, [R0+UR6+0xb400] ;  /* 0x00b40006004c783b */ /* 0x000e280008000200 */
[----:B----4-:R1:W-:Y:S01]  /*2780*/  STL [R1+0xa4], R88 ;  /* 0x0000a45801007387 */ /* 0x0103e20000100800 */
[----:B------:R-:W-:Y:S03]  /*2790*/  HMMA.16816.F32 R60, R44, R64, R60 ;  /* 0x000000402c3c723c */ /* 0x000fe6000000183c */
[----:B------:R-:W-:Y:S04]  /*27a0*/  LDSM.16.M88.4 R72, [R0+UR6+0xb000] ;  /* 0x00b000060048783b */ /* 0x000fe80008000200 */
[----:B-1----:R-:W4:Y:S01]  /*27b0*/  LDG.E.U16 R88, desc[UR8][R12.64] ;  /* 0x000000080c587981 */ /* 0x002f22000c1e1500 */
[C---:B------:R-:W-:Y:S01]  /*27c0*/  IMAD.WIDE R52, R124.reuse, 0x2, R82 ;  /* 0x000000027c347825 */ /* 0x040fe200078e0252 */
[C---:B------:R-:W-:Y:S04]  /*27d0*/  HMMA.16816.F32 R108, R56.reuse, R54, R108 ;  /* 0x00000036386c723c */ /* 0x040fe8000000186c */
[----:B------:R1:W4:Y:S04]  /*27e0*/  LDG.E.U16 R5, desc[UR8][R52.64] ;  /* 0x0000000834057981 */ /* 0x000328000c1e1500 */
[----:B-1----:R-:W1:Y:S03]  /*27f0*/  LDSM.16.M88.4 R52, [R0+UR6+0xb800] ;  /* 0x00b800060034783b */ /* 0x002e660008000200 */
[----:B------:R-:W-:Y:S01]  /*2800*/  HMMA.16816.F32 R64, R56, R66, R60 ;  /* 0x000000423840723c */ /* 0x000fe2000000183c */
[----:B------:R-:W-:-:S04]  /*2810*/  IMAD.WIDE R8, R124, 0x2, R70 ;  /* 0x000000027c087825 */ /* 0x000fc800078e0246 */
[C---:B------:R-:W-:Y:S02]  /*2820*/  IMAD.WIDE R12, R124.reuse, 0x2, R68 ;  /* 0x000000027c0c7825 */ /* 0x040fe400078e0244 */
[----:B------:R-:W1:Y:S01]  /*2830*/  LDSM.16.M88.4 R68, [R0+UR6+0xbc00] ;  /* 0x00bc00060044783b */ /* 0x000e620008000200 */
[----:B0-----:R-:W-:Y:S01]  /*2840*/  HMMA.16816.F32 R60, R112, R76, RZ ;  /* 0x0000004c703c723c */ /* 0x001fe200000018ff */
[----:B------:R-:W-:-:S04]  /*2850*/  IMAD.WIDE R2, R124, 0x2, R80 ;  /* 0x000000027c027825 */ /* 0x000fc800078e0250 */
[----:B------:R-:W-:Y:S02]  /*2860*/  IMAD.WIDE R36, R124, 0x2, R6 ;  /* 0x000000027c247825 */ /* 0x000fe400078e0206 */
[----:B------:R0:W4:Y:S04]  /*2870*/  LDG.E.U16 R6, desc[UR8][R2.64] ;  /* 0x0000000802067981 */ /* 0x000128000c1e1500 */
[----:B------:R5:W-:Y:S04]  /*2880*/  STL [R1+0xa0], R125 ;  /* 0x0000a07d01007387 */ /* 0x000be80000100800 */
[----:B------:R-:W4:Y:S01]  /*2890*/  LDG.E.U16 R7, desc[UR8][R8.64] ;  /* 0x0000000808077981 */ /* 0x000f22000c1e1500 */
[----:B0-----:R-:W-:-:S04]  /*28a0*/  LOP3.LUT R3, R0, 0x40, RZ, 0x3c, !PT ;  /* 0x0000004000037812 */ /* 0x001fc800078e3cff */
[----:B------:R-:W-:Y:S01]  /*28b0*/  HMMA.16816.F32 R76, R48, R78, R60 ;  /* 0x0000004e304c723c */ /* 0x000fe2000000183c */
[----:B-----5:R0:W5:Y:S04]  /*28c0*/  LDG.E.U16 R125, desc[UR8][R36.64] ;  /* 0x00000008247d7981 */ /* 0x020168000c1e1500 */
[----:B------:R-:W2:Y:S04]  /*28d0*/  LDSM.16.M88.4 R60, [R3+UR6+0xb800] ;  /* 0x00b80006033c783b */ /* 0x000ea80008000200 */
[----:B------:R1:W-:Y:S01]  /*28e0*/  STL [R1+0x1c8], R124 ;  /* 0x0001c87c01007387 */ /* 0x0003e20000100800 */
[----:B0-----:R-:W-:Y:S03]  /*28f0*/  HMMA.16816.F32 R36, R56, R38, R104 ;  /* 0x000000263824723c */ /* 0x001fe60000001868 */
[----:B------:R-:W0:Y:S04]  /*2900*/  LDSM.16.M88.4 R96, [R3+UR6+0xa800] ;  /* 0x00a800060360783b */ /* 0x000e280008000200 */
[----:B------:R-:W-:Y:S01]  /*2910*/  LDSM.16.M88.4 R80, [R3+UR6+0xa400] ;  /* 0x00a400060350783b */ /* 0x000fe20008000200 */
[----:B-1----:R-:W-:Y:S03]  /*2920*/  HMMA.16816.F32 R104, R112, R52, RZ ;  /* 0x000000347068723c */ /* 0x002fe600000018ff */
[----:B------:R-:W-:Y:S04]  /*2930*/  STL [R1+0x9c], R85 ;  /* 0x00009c5501007387 */ /* 0x000fe80000100800 */
[----:B------:R-:W-:Y:S04]  /*2940*/  STL [R1+0x98], R84 ;  /* 0x0000985401007387 */ /* 0x000fe80000100800 */
[----:B------:R1:W-:Y:S01]  /*2950*/  STL [R1+0x94], R87 ;  /* 0x0000945701007387 */ /* 0x0003e20000100800 */
[----:B------:R-:W-:Y:S03]  /*2960*/  HMMA.16816.F32 R8, R56, R10, R40 ;  /* 0x0000000a3808723c */ /* 0x000fe60000001828 */
[----:B------:R-:W0:Y:S04]  /*2970*/  LDSM.16.M88.4 R40, [R3+UR6+0xac00] ;  /* 0x00ac00060328783b */ /* 0x000e280008000200 */
[----:B------:R0:W5:Y:S01]  /*2980*/  LDG.E.U16 R124, desc[UR8][R12.64] ;  /* 0x000000080c7c7981 */ /* 0x000162000c1e1500 */
[C---:B-1----:R-:W-:Y:S08]  /*2990*/  HMMA.16816.F32 R84, R112.reuse, R72, RZ ;  /* 0x000000487054723c */ /* 0x042ff000000018ff */
[----:B------:R-:W-:Y:S08]  /*29a0*/  HMMA.16816.F32 R112, R112, R68, RZ ;  /* 0x000000447070723c */ /* 0x000ff000000018ff */
[C---:B------:R-:W-:Y:S08]  /*29b0*/  HMMA.16816.F32 R104, R48.reuse, R54, R104 ;  /* 0x000000363068723c */ /* 0x040ff00000001868 */
[C---:B------:R-:W-:Y:S01]  /*29c0*/  HMMA.16816.F32 R72, R48.reuse, R74, R84 ;  /* 0x0000004a3048723c */ /* 0x040fe20000001854 */
[----:B------:R-:W1:Y:S07]  /*29d0*/  LDSM.16.M88.4 R84, [R3+UR6+0xb000] ;  /* 0x00b000060354783b */ /* 0x000e6e0008000200 */
[----:B------:R-:W-:Y:S08]  /*29e0*/  HMMA.16816.F32 R112, R48, R70, R112 ;  /* 0x000000463070723c */ /* 0x000ff00000001870 */
[----:B--2---:R-:W-:Y:S01]  /*29f0*/  HMMA.16816.F32 R48, R44, R60, R104 ;  /* 0x0000003c2c30723c */ /* 0x004fe20000001868 */
[----:B------:R-:W-:Y:S07]  /*2a00*/  STL [R1+0x90], R93 ;  /* 0x0000905d01007387 */ /* 0x000fee0000100800 */
[C---:B------:R-:W-:Y:S01]  /*2a10*/  HMMA.16816.F32 R100, R56.reuse, R94, R100 ;  /* 0x0000005e3864723c */ /* 0x040fe20000001864 */
[----:B---3--:R-:W-:Y:S04]  /*2a20*/  STL [R1+0x8c], R92 ;  /* 0x00008c5c01007387 */ /* 0x008fe80000100800 */
[----:B------:R-:W-:Y:S04]  /*2a30*/  STL [R1+0x88], R89 ;  /* 0x0000885901007387 */ /* 0x000fe80000100800 */
[----:B------:R-:W2:Y:S04]  /*2a40*/  LDSM.16.M88.4 R92, [R3+UR6+0xb400] ;  /* 0x00b40006035c783b */ /* 0x000ea80008000200 */
[----:B----4-:R3:W-:Y:S04]  /*2a50*/  STL [R1+0x84], R88 ;  /* 0x0000845801007387 */ /* 0x0107e80000100800 */
[----:B------:R-:W4:Y:S04]  /*2a60*/  LDL.LU R53, [R1+0x7c] ;  /* 0x00007c0001357983 */ /* 0x000f280000300800 */
[----:B------:R-:W4:Y:S01]  /*2a70*/  LDL.LU R105, [R1+0x78] ;  /* 0x0000780001697983 */ /* 0x000f220000300800 */
[----:B---3--:R-:W-:Y:S03]  /*2a80*/  HMMA.16816.F32 R88, R56, R90, R24 ;  /* 0x0000005a3858723c */ /* 0x008fe60000001818 */
[----:B------:R3:W2:Y:S05]  /*2a90*/  LDSM.16.M88.4 R24, [R3+UR6+0xbc00] ;  /* 0x00bc00060318783b */ /* 0x0006aa0008000200 */
[----:B0-----:R-:W-:Y:S01]  /*2aa0*/  HMMA.16816.F32 R32, R44, R96, R32 ;  /* 0x000000602c20723c */ /* 0x001fe20000001820 */
[----:B------:R-:W-:-:S07]  /*2ab0*/  FMUL R52, R16, UR10 ;  /* 0x0000000a10347c20 */ /* 0x000fce0008400000 */
[----:B------:R-:W-:Y:S01]  /*2ac0*/  HMMA.16816.F32 R28, R44, R40, R28 ;  /* 0x000000282c1c723c */ /* 0x000fe2000000181c */
[----:B------:R-:W-:Y:S01]  /*2ad0*/  FMUL R40, R20, UR10 ;  /* 0x0000000a14287c20 */ /* 0x000fe20008400000 */
[----:B------:R-:W-:Y:S01]  /*2ae0*/  FMUL R41, R21, UR10 ;  /* 0x0000000a15297c20 */ /* 0x000fe20008400000 */
[----:B------:R-:W-:-:S05]  /*2af0*/  FMUL R2, R22, UR10 ;  /* 0x0000000a16027c20 */ /* 0x000fca0008400000 */
[----:B------:R-:W-:Y:S01]  /*2b00*/  HMMA.16816.F32 R12, R56, R14, R120 ;  /* 0x0000000e380c723c */ /* 0x000fe20000001878 */
[----:B---3--:R-:W-:Y:S01]  /*2b10*/  FMUL R3, R23, UR10 ;  /* 0x0000000a17037c20 */ /* 0x008fe20008400000 */
[----:B------:R-:W-:Y:S01]  /*2b20*/  FMUL R0, R17, UR10 ;  /* 0x0000000a11007c20 */ /* 0x000fe20008400000 */
[----:B------:R-:W-:Y:S01]  /*2b30*/  FMNMX3 R40, R40, R41, R52, !PT ;  /* 0x0000002928287276 */ /* 0x000fe20007800034 */
[----:B------:R-:W3:Y:S04]  /*2b40*/  LDL.LU R106, [R1+0xa8] ;  /* 0x0000a800016a7983 */ /* 0x000ee80000300800 */
[C---:B------:R-:W-:Y:S01]  /*2b50*/  HMMA.16816.F32 R116, R44.reuse, R80, R116 ;  /* 0x000000502c74723c */ /* 0x040fe20000001874 */
[----:B------:R-:W3:Y:S07]  /*2b60*/  LDL.LU R107, [R1+0xa0] ;  /* 0x0000a000016b7983 */ /* 0x000eee0000300800 */
[C---:B-1----:R-:W-:Y:S08]  /*2b70*/  HMMA.16816.F32 R72, R44.reuse, R84, R72 ;  /* 0x000000542c48723c */ /* 0x042ff00000001848 */
[C---:B--2---:R-:W-:Y:S08]  /*2b80*/  HMMA.16816.F32 R76, R44.reuse, R92, R76 ;  /* 0x0000005c2c4c723c */ /* 0x044ff0000000184c */
[----:B------:R-:W-:Y:S01]  /*2b90*/  HMMA.16816.F32 R44, R44, R24, R112 ;  /* 0x000000182c2c723c */ /* 0x000fe20000001870 */
[----:B------:R-:W-:Y:S01]  /*2ba0*/  FMUL R24, R18, UR10 ;  /* 0x0000000a12187c20 */ /* 0x000fe20008400000 */
[----:B------:R-:W-:-:S06]  /*2bb0*/  FMUL R25, R64, UR10 ;  /* 0x0000000a40197c20 */ /* 0x000fcc0008400000 */
[C---:B------:R-:W-:Y:S01]  /*2bc0*/  HMMA.16816.F32 R96, R56.reuse, R98, R32 ;  /* 0x000000623860723c */ /* 0x040fe20000001820 */
[----:B------:R-:W-:Y:S01]  /*2bd0*/  FMUL R33, R19, UR10 ;  /* 0x0000000a13217c20 */ /* 0x000fe20008400000 */
[----:B------:R-:W-:Y:S01]  /*2be0*/  FMUL R34, R66, UR10 ;  /* 0x0000000a42227c20 */ /* 0x000fe20008400000 */
[----:B------:R-:W-:Y:S01]  /*2bf0*/  FMNMX3 R32, R2, R3, R24, !PT ;  /* 0x0000000302207276 */ /* 0x000fe20007800018 */
[----:B------:R-:W-:Y:S01]  /*2c00*/  FMUL R2, R65, UR10 ;  /* 0x0000000a41027c20 */ /* 0x000fe20008400000 */
[----:B------:R-:W-:Y:S01]  /*2c10*/  FMUL R3, R108, UR10 ;  /* 0x0000000a6c037c20 */ /* 0x000fe20008400000 */
[----:B------:R-:W-:Y:S01]  /*2c20*/  FMNMX3 R0, R40, R0, R25, !PT ;  /* 0x0000000028007276 */ /* 0x000fe20007800019 */
[----:B------:R-:W-:Y:S01]  /*2c30*/  FMUL R24, R67, UR10 ;  /* 0x0000000a43187c20 */ /* 0x000fe20008400000 */
[----:B------:R-:W-:Y:S01]  /*2c40*/  FMUL R25, R110, UR10 ;  /* 0x0000000a6e197c20 */ /* 0x000fe20008400000 */
[----:B------:R-:W-:Y:S01]  /*2c50*/  FMNMX3 R32, R32, R33, R34, !PT ;  /* 0x0000002120207276 */ /* 0x000fe20007800022 */
[C---:B------:R-:W-:Y:S01]  /*2c60*/  HMMA.16816.F32 R40, R56.reuse, R42, R28 ;  /* 0x0000002a3828723c */ /* 0x040fe2000000181c */
[----:B------:R-:W-:Y:S01]  /*2c70*/  FMUL R29, R109, UR10 ;  /* 0x0000000a6d1d7c20 */ /* 0x000fe20008400000 */
[----:B------:R-:W-:Y:S01]  /*2c80*/  FMUL R30, R8, UR10 ;  /* 0x0000000a081e7c20 */ /* 0x000fe20008400000 */
[----:B------:R-:W-:Y:S01]  /*2c90*/  FMNMX3 R28, R0, R2, R3, !PT ;  /* 0x00000002001c7276 */ /* 0x000fe20007800003 */
[----:B------:R-:W-:Y:S01]  /*2ca0*/  FMUL R0, R9, UR10 ;  /* 0x0000000a09007c20 */ /* 0x000fe20008400000 */
[----:B------:R-:W-:Y:S01]  /*2cb0*/  FMNMX3 R24, R32, R24, R25, !PT ;  /* 0x0000001820187276 */ /* 0x000fe20007800019 */
[----:B------:R-:W-:Y:S01]  /*2cc0*/  FMUL R25, R12, UR10 ;  /* 0x0000000a0c197c20 */ /* 0x000fe20008400000 */
[----:B------:R-:W-:Y:S01]  /*2cd0*/  FMNMX3 R28, R28, R29, R30, !PT ;  /* 0x0000001d1c1c7276 */ /* 0x000fe2000780001e */
[----:B------:R-:W-:Y:S01]  /*2ce0*/  FMUL R2, R111, UR10 ;  /* 0x0000000a6f027c20 */ /* 0x000fe20008400000 */
[----:B------:R-:W-:Y:S01]  /*2cf0*/  FMUL R3, R10, UR10 ;  /* 0x0000000a0a037c20 */ /* 0x000fe20008400000 */
[----:B------:R-:W-:Y:S01]  /*2d00*/  HMMA.16816.F32 R80, R56, R82, R116 ;  /* 0x000000523850723c */ /* 0x000fe20000001874 */
[----:B------:R-:W-:Y:S01]  /*2d10*/  FMNMX3 R0, R28, R0, R25, !PT ;  /* 0x000000001c007276 */ /* 0x000fe20007800019 */
[----:B------:R-:W-:Y:S01]  /*2d20*/  FMUL R28, R11, UR10 ;  /* 0x0000000a0b1c7c20 */ /* 0x000fe20008400000 */
[----:B------:R-:W-:Y:S01]  /*2d30*/  FMUL R30, R14, UR10 ;  /* 0x0000000a0e1e7c20 */ /* 0x000fe20008400000 */
[----:B------:R-:W-:Y:S01]  /*2d40*/  FMNMX3 R29, R24, R2, R3, !PT ;  /* 0x00000002181d7276 */ /* 0x000fe20007800003 */
[----:B------:R-:W-:Y:S01]  /*2d50*/  FMUL R24, R15, UR10 ;  /* 0x0000000a0f187c20 */ /* 0x000fe20008400000 */
[----:B------:R-:W-:Y:S01]  /*2d60*/  FMUL R25, R38, UR10 ;  /* 0x0000000a26197c20 */ /* 0x000fe20008400000 */
[----:B------:R-:W-:Y:S01]  /*2d70*/  FMUL R2, R13, UR10 ;  /* 0x0000000a0d027c20 */ /* 0x000fe20008400000 */
[----:B------:R-:W-:Y:S01]  /*2d80*/  FMNMX3 R28, R29, R28, R30, !PT ;  /* 0x0000001c1d1c7276 */ /* 0x000fe2000780001e */
[----:B------:R-:W-:Y:S01]  /*2d90*/  FMUL R3, R36, UR10 ;  /* 0x0000000a24037c20 */ /* 0x000fe20008400000 */
[----:B------:R-:W-:-:S02]  /*2da0*/  FMUL R30, R100, UR10 ;  /* 0x0000000a641e7c20 */ /* 0x000fc40008400000 */
[----:B------:R-:W-:Y:S01]  /*2db0*/  FMNMX3 R24, R28, R24, R25, !PT ;  /* 0x000000181c187276 */ /* 0x000fe20007800019 */
[----:B------:R-:W-:Y:S01]  /*2dc0*/  FMUL R28, R37, UR10 ;  /* 0x0000000a251c7c20 */ /* 0x000fe20008400000 */
[C---:B------:R-:W-:Y:S01]  /*2dd0*/  HMMA.16816.F32 R84, R56.reuse, R86, R72 ;  /* 0x000000563854723c */ /* 0x040fe20000001848 */
[----:B------:R-:W-:Y:S01]  /*2de0*/  FMNMX3 R29, R0, R2, R3, !PT ;  /* 0x00000002001d7276 */ /* 0x000fe20007800003 */
[----:B------:R-:W-:Y:S01]  /*2df0*/  FMUL R0, R101, UR10 ;  /* 0x0000000a65007c20 */ /* 0x000fe20008400000 */
[----:B------:R-:W-:Y:S01]  /*2e00*/  FMUL R2, R39, UR10 ;  /* 0x0000000a27027c20 */ /* 0x000fe20008400000 */
[----:B------:R-:W-:Y:S01]  /*2e10*/  FMUL R3, R102, UR10 ;  /* 0x0000000a66037c20 */ /* 0x000fe20008400000 */
[----:B------:R-:W-:Y:S01]  /*2e20*/  FMUL R25, R88, UR10 ;  /* 0x0000000a58197c20 */ /* 0x000fe20008400000 */
[----:B------:R-:W-:Y:S01]  /*2e30*/  FMNMX3 R28, R29, R28, R30, !PT ;  /* 0x0000001c1d1c7276 */ /* 0x000fe2000780001e */
[----:B------:R-:W-:Y:S01]  /*2e40*/  FMUL R29, R89, UR10 ;  /* 0x0000000a591d7c20 */ /* 0x000fe20008400000 */
[C---:B------:R-:W-:Y:S01]  /*2e50*/  HMMA.16816.F32 R92, R56.reuse, R94, R76 ;  /* 0x0000005e385c723c */ /* 0x040fe2000000184c */
[----:B------:R-:W-:Y:S01]  /*2e60*/  FMUL R30, R80, UR10 ;  /* 0x0000000a501e7c20 */ /* 0x000fe20008400000 */
[----:B------:R-:W-:Y:S01]  /*2e70*/  FMNMX3 R2, R24, R2, R3, !PT ;  /* 0x0000000218027276 */ /* 0x000fe20007800003 */
[----:B------:R-:W-:Y:S01]  /*2e80*/  FMUL R3, R103, UR10 ;  /* 0x0000000a67037c20 */ /* 0x000fe20008400000 */
[----:B------:R-:W-:Y:S01]  /*2e90*/  FMNMX3 R28, R28, R0, R25, !PT ;  /* 0x000000001c1c7276 */ /* 0x000fe20007800019 */
[----:B------:R-:W-:Y:S01]  /*2ea0*/  FMUL R24, R90, UR10 ;  /* 0x0000000a5a187c20 */ /* 0x000fe20008400000 */
[----:B------:R-:W-:Y:S01]  /*2eb0*/  FMUL R0, R81, UR10 ;  /* 0x0000000a51007c20 */ /* 0x000fe20008400000 */
[----:B------:R-:W-:Y:S01]  /*2ec0*/  FMUL R25, R96, UR10 ;  /* 0x0000000a60197c20 */ /* 0x000fe20008400000 */
[----:B------:R-:W-:Y:S01]  /*2ed0*/  HMMA.16816.F32 R60, R56, R62, R48 ;  /* 0x0000003e383c723c */ /* 0x000fe20000001830 */
[----:B------:R-:W-:-:S02]  /*2ee0*/  FMNMX3 R28, R28, R29, R30, !PT ;  /* 0x0000001d1c1c7276 */ /* 0x000fc4000780001e */
[----:B------:R-:W-:Y:S01]  /*2ef0*/  FMNMX3 R2, R2, R3, R24, !PT ;  /* 0x0000000302027276 */ /* 0x000fe20007800018 */
[----:B------:R-:W-:Y:S01]  /*2f00*/  FMUL R24, R97, UR10 ;  /* 0x0000000a61187c20 */ /* 0x000fe20008400000 */
[----:B------:R-:W-:-:S03]  /*2f10*/  FMNMX3 R25, R28, R0, R25, !PT ;  /* 0x000000001c197276 */ /* 0x000fc60007800019 */
[----:B------:R-:W-:Y:S01]  /*2f20*/  HMMA.16816.F32 R56, R56, R26, R44 ;  /* 0x0000001a3838723c */ /* 0x000fe2000000182c */
[----:B------:R-:W-:Y:S01]  /*2f30*/  FMUL R26, R40, UR10 ;  /* 0x0000000a281a7c20 */ /* 0x000fe20008400000 */
[----:B------:R-:W-:Y:S01]  /*2f40*/  FMUL R27, R91, UR10 ;  /* 0x0000000a5b1b7c20 */ /* 0x000fe20008400000 */
[----:B------:R-:W-:Y:S01]  /*2f50*/  FMUL R28, R82, UR10 ;  /* 0x0000000a521c7c20 */ /* 0x000fe20008400000 */
[----:B------:R-:W-:Y:S01]  /*2f60*/  FMUL R0, R41, UR10 ;  /* 0x0000000a29007c20 */ /* 0x000fe20008400000 */
[----:B------:R-:W-:Y:S01]  /*2f70*/  FMUL R3, R84, UR10 ;  /* 0x0000000a54037c20 */ /* 0x000fe20008400000 */
[----:B------:R-:W-:Y:S02]  /*2f80*/  FMNMX3 R26, R25, R24, R26, !PT ;  /* 0x00000018191a7276 */ /* 0x000fe4000780001a */
[----:B------:R-:W-:Y:S01]  /*2f90*/  FMNMX3 R2, R2, R27, R28, !PT ;  /* 0x0000001b02027276 */ /* 0x000fe2000780001c */
[----:B------:R-:W-:Y:S01]  /*2fa0*/  FMUL R27, R83, UR10 ;  /* 0x0000000a531b7c20 */ /* 0x000fe20008400000 */
[----:B------:R-:W-:Y:S01]  /*2fb0*/  FMUL R28, R98, UR10 ;  /* 0x0000000a621c7c20 */ /* 0x000fe20008400000 */
[----:B------:R-:W-:Y:S01]  /*2fc0*/  FMNMX3 R26, R26, R0, R3, !PT ;  /* 0x000000001a1a7276 */ /* 0x000fe20007800003 */
[----:B------:R-:W-:Y:S01]  /*2fd0*/  FMUL R24, R85, UR10 ;  /* 0x0000000a55187c20 */ /* 0x000fe20008400000 */
[----:B------:R-:W-:Y:S01]  /*2fe0*/  FMUL R3, R92, UR10 ;  /* 0x0000000a5c037c20 */ /* 0x000fe20008400000 */
[----:B------:R-:W-:Y:S01]  /*2ff0*/  FMUL R25, R99, UR10 ;  /* 0x0000000a63197c20 */ /* 0x000fe20008400000 */
[----:B------:R-:W-:Y:S01]  /*3000*/  FMUL R0, R42, UR10 ;  /* 0x0000000a2a007c20 */ /* 0x000fe20008400000 */
[----:B------:R-:W-:Y:S01]  /*3010*/  FMNMX3 R2, R2, R27, R28, !PT ;  /* 0x0000001b02027276 */ /* 0x000fe2000780001c */
        /* <DEDUP_REMOVED lines=9> */
[----:B------:R-:W-:Y:S01]  /*30b0*/  FMUL R3, R57, UR10 ;  /* 0x0000000a39037c20 */ /* 0x000fe20008400000 */
[----:B------:R-:W-:Y:S01]  /*30c0*/  FMNMX3 R27, R27, R2, R24, !PT ;  /* 0x000000021b1b7276 */ /* 0x000fe20007800018 */
[----:B------:R-:W-:Y:S01]  /*30d0*/  FMUL R2, R87, UR10 ;  /* 0x0000000a57027c20 */ /* 0x000fe20008400000 */
[----:B------:R-:W-:Y:S01]  /*30e0*/  FMUL R24, R94, UR10 ;  /* 0x0000000a5e187c20 */ /* 0x000fe20008400000 */
[----:B------:R-:W-:-:S02]  /*30f0*/  FMNMX3 R0, R0, R25, R26, !PT ;  /* 0x0000001900007276 */ /* 0x000fc4000780001a */
[----:B------:R-:W-:Y:S02]  /*3100*/  FMNMX R3, R3, R27, !PT ;  /* 0x0000001b03037209 */ /* 0x000fe40007800000 */
[----:B------:R-:W-:-:S03]  /*3110*/  FMNMX3 R0, R0, R2, R24, !PT ;  /* 0x0000000200007276 */ /* 0x000fc60007800018 */
[----:B------:R-:W0:Y:S01]  /*3120*/  SHFL.BFLY PT, R24, R3, 0x2, 0x1f ;  /* 0x0c401f0003187f89 */ /* 0x000e2200000e0000 */
[----:B------:R-:W-:Y:S01]  /*3130*/  FMUL R25, R95, UR10 ;  /* 0x0000000a5f197c20 */ /* 0x000fe20008400000 */
[----:B------:R-:W-:Y:S01]  /*3140*/  FMUL R26, R62, UR10 ;  /* 0x0000000a3e1a7c20 */ /* 0x000fe20008400000 */
[----:B------:R-:W-:Y:S01]  /*3150*/  FMUL R2, R63, UR10 ;  /* 0x0000000a3f027c20 */ /* 0x000fe20008400000 */
[----:B------:R-:W-:-:S03]  /*3160*/  FMUL R27, R58, UR10 ;  /* 0x0000000a3a1b7c20 */ /* 0x000fc60008400000 */
[----:B------:R-:W-:Y:S01]  /*3170*/  FMNMX3 R0, R0, R25, R26, !PT ;  /* 0x0000001900007276 */ /* 0x000fe2000780001a */
[----:B------:R-:W-:Y:S03]  /*3180*/  STL [R1+0x1fc], R98 ;  /* 0x0001fc6201007387 */ /* 0x000fe60000100800 */
[----:B------:R-:W-:Y:S01]  /*3190*/  FMNMX3 R0, R0, R2, R27, !PT ;  /* 0x0000000200007276 */ /* 0x000fe2000780001b */
[----:B------:R-:W-:Y:S01]  /*31a0*/  STL [R1+0x1f8], R99 ;  /* 0x0001f86301007387 */ /* 0x000fe20000100800 */
[----:B0-----:R-:W-:-:S03]  /*31b0*/  FMNMX R24, R3, R24, !PT ;  /* 0x0000001803187209 */ /* 0x001fc60007800000 */
[----:B------:R-:W-:Y:S04]  /*31c0*/  STL [R1+0x1e4], R42 ;  /* 0x0001e42a01007387 */ /* 0x000fe80000100800 */
[----:B------:R-:W4:Y:S04]  /*31d0*/  SHFL.BFLY PT, R2, R24, 0x1, 0x1f ;  /* 0x0c201f0018027f89 */ /* 0x000f2800000e0000 */
[----:B------:R-:W-:Y:S04]  /*31e0*/  STL [R1+0x204], R61 ;  /* 0x0002043d01007387 */ /* 0x000fe80000100800 */
        /* <DEDUP_REMOVED lines=11> */
[----:B------:R-:W2:Y:S04]  /*32a0*/  LDL.LU R70, [R1+0x98] ;  /* 0x0000980001467983 */ /* 0x000ea80000300800 */
[----:B------:R-:W5:Y:S04]  /*32b0*/  LDL.LU R71, [R1+0x94] ;  /* 0x0000940001477983 */ /* 0x000f680000300800 */
[----:B------:R-:W5:Y:S04]  /*32c0*/  LDL.LU R121, [R1+0x90] ;  /* 0x0000900001797983 */ /* 0x000f680000300800 */
[----:B------:R-:W5:Y:S04]  /*32d0*/  LDL.LU R54, [R1+0x8c] ;  /* 0x00008c0001367983 */ /* 0x000f680000300800 */
[----:B------:R-:W5:Y:S04]  /*32e0*/  LDL.LU R55, [R1+0x88] ;  /* 0x0000880001377983 */ /* 0x000f680000300800 */
[----:B------:R-:W5:Y:S04]  /*32f0*/  LDL.LU R68, [R1+0x84] ;  /* 0x0000840001447983 */ /* 0x000f680000300800 */
[----:B------:R-:W5:Y:S04]  /*3300*/  LDL.LU R69, [R1+0xa4] ;  /* 0x0000a40001457983 */ /* 0x000f680000300800 */
[----:B------:R-:W5:Y:S01]  /*3310*/  LDL.LU R120, [R1+0x9c] ;  /* 0x00009c0001787983 */ /* 0x000f620000300800 */
[----:B----4-:R-:W-:-:S03]  /*3320*/  FMNMX3 R2, R24, R2, R105, !PT ;  /* 0x0000000218027276 */ /* 0x010fc60007800069 */
[----:B------:R-:W4:Y:S01]  /*3330*/  LDL R24, [R1+0x74] ;  /* 0x0000740001187983 */ /* 0x000f220000100800 */
[----:B------:R-:W-:-:S05]  /*3340*/  FMUL R25, R59, UR10 ;  /* 0x0000000a3b197c20 */ /* 0x000fca0008400000 */
[----:B------:R-:W-:-:S05]  /*3350*/  FMNMX R25, R25, R0, !PT ;  /* 0x0000000019197209 */ /* 0x000fca0007800000 */
[----:B------:R-:W0:Y:S01]  /*3360*/  SHFL.BFLY PT, R0, R25, 0x2, 0x1f ;  /* 0x0c401f0019007f89 */ /* 0x000e2200000e0000 */
[----:B------:R-:W1:Y:S01]  /*3370*/  S2R R123, SR_TID.X ;  /* 0x00000000007b7919 */ /* 0x000e620000002100 */
[----:B0-----:R-:W-:Y:S02]  /*3380*/  FMNMX R0, R25, R0, !PT ;  /* 0x0000000019007209 */ /* 0x001fe40007800000 */
[----:B------:R-:W0:Y:S03]  /*3390*/  S2R R25, SR_TID.X ;  /* 0x0000000000197919 */ /* 0x000e260000002100 */
[----:B------:R-:W3:Y:S01]  /*33a0*/  SHFL.BFLY PT, R3, R0, 0x1, 0x1f ;  /* 0x0c201f0000037f89 */ /* 0x000ee200000e0000 */
[--C-:B------:R-:W-:Y:S01]  /*33b0*/  FFMA R20, R20, UR10, -R2.reuse ;  /* 0x0000000a14147c23 */ /* 0x100fe20008000802 */
[----:B------:R-:W-:-:S03]  /*33c0*/  FFMA R21, R21, UR10, -R2 ;  /* 0x0000000a15157c23 */ /* 0x000fc60008000802 */
[----:B------:R-:W-:Y:S01]  /*33d0*/  FMUL R20, R20, 1.4426950216293334961 ;  /* 0x3fb8aa3b14147820 */ /* 0x000fe20000400000 */
[----:B-1----:R-:W-:Y:S01]  /*33e0*/  LOP3.LUT R123, R123, 0x7, RZ, 0xc0, !PT ;  /* 0x000000077b7b7812 */ /* 0x002fe200078ec0ff */
[----:B------:R-:W-:Y:S02]  /*33f0*/  FFMA R16, R16, UR10, -R2 ;  /* 0x0000000a10107c23 */ /* 0x000fe40008000802 */
[----:B------:R1:W-:Y:S02]  /*3400*/  MUFU.EX2 R122, R20 ;  /* 0x00000014007a7308 */ /* 0x0003e40000000800 */
[----:B------:R-:W-:Y:S01]  /*3410*/  FMUL R16, R16, 1.4426950216293334961 ;  /* 0x3fb8aa3b10107820 */ /* 0x000fe20000400000 */
[----:B-1----:R-:W-:Y:S01]  /*3420*/  FMUL R20, R21, 1.4426950216293334961 ;  /* 0x3fb8aa3b15147820 */ /* 0x002fe20000400000 */
[----:B---3--:R-:W-:Y:S01]  /*3430*/  FMNMX3 R0, R0, R3, R53, !PT ;  /* 0x0000000300007276 */ /* 0x008fe20007800035 */
[----:B------:R-:W-:-:S03]  /*3440*/  IMAD R3, R123, 0x110, RZ ;  /* 0x000001107b037824 */ /* 0x000fc600078e02ff */
[----:B------:R1:W-:Y:S01]  /*3450*/  MUFU.EX2 R123, R20 ;  /* 0x00000014007b7308 */ /* 0x0003e20000000800 */
[----:B0-----:R-:W-:Y:S01]  /*3460*/  LOP3.LUT R21, R25, 0x1ff, RZ, 0xc0, !PT ;  /* 0x000001ff19157812 */ /* 0x001fe200078ec0ff */
[--C-:B------:R-:W-:Y:S01]  /*3470*/  FFMA R22, R22, UR10, -R0.reuse ;  /* 0x0000000a16167c23 */ /* 0x100fe20008000800 */
[----:B------:R-:W-:-:S03]  /*3480*/  FFMA R23, R23, UR10, -R0 ;  /* 0x0000000a17177c23 */ /* 0x000fc60008000800 */
[----:B------:R-:W-:Y:S01]  /*3490*/  FMUL R22, R22, 1.4426950216293334961 ;  /* 0x3fb8aa3b16167820 */ /* 0x000fe20000400000 */
[C---:B-1----:R-:W-:Y:S01]  /*34a0*/  LOP3.LUT R20, R25.reuse, 0x180, RZ, 0xc0, !PT ;  /* 0x0000018019147812 */ /* 0x042fe200078ec0ff */
[----:B------:R0:W1:Y:S01]  /*34b0*/  MUFU.EX2 R27, R16 ;  /* 0x00000010001b7308 */ /* 0x0000620000000800 */
[----:B------:R-:W-:Y:S01]  /*34c0*/  SHF.L.U32 R25, R25, 0x1, RZ ;  /* 0x0000000119197819 */ /* 0x000fe200000006ff */
[----:B------:R-:W-:Y:S01]  /*34d0*/  FMUL R23, R23, 1.4426950216293334961 ;  /* 0x3fb8aa3b17177820 */ /* 0x000fe20000400000 */
[----:B------:R-:W-:Y:S02]  /*34e0*/  SHF.L.U32 R21, R21, 0x1, RZ ;  /* 0x0000000115157819 */ /* 0x000fe400000006ff */
[----:B------:R-:W-:Y:S01]  /*34f0*/  LOP3.LUT R3, R3, 0x30, R25, 0x78, !PT ;  /* 0x0000003003037812 */ /* 0x000fe200078e7819 */
[----:B------:R-:W-:Y:S01]  /*3500*/  BAR.SYNC.DEFER_BLOCKING 0x0 ;  /* 0x0000000000007b1d */ /* 0x000fe20000010000 */
[----:B------:R-:W-:-:S05]  /*3510*/  SHF.R.U32.HI R20, RZ, 0x3, R20 ;  /* 0x00000003ff147819 */ /* 0x000fca0000011614 */
[----:B------:R-:W3:Y:S01]  /*3520*/  MUFU.EX2 R25, R22 ;  /* 0x0000001600197308 */ /* 0x000ee20000000800 */
[----:B0-----:R-:W-:-:S07]  /*3530*/  LOP3.LUT R16, R21, R20, RZ, 0x3c, !PT ;  /* 0x0000001415107212 */ /* 0x001fce00078e3cff */
[----:B------:R-:W0:Y:S01]  /*3540*/  MUFU.EX2 R26, R23 ;  /* 0x00000017001a7308 */ /* 0x000e220000000800 */
[----:B-1----:R-:W-:Y:S01]  /*3550*/  STL [R1+0xb0], R27 ;  /* 0x0000b01b01007387 */ /* 0x002fe20000100800 */
[----:B------:R-:W-:-:S03]  /*3560*/  FADD R20, -R2, R105 ;  /* 0x0000006902147221 */ /* 0x000fc60000000100 */
[----:B------:R-:W-:Y:S04]  /*3570*/  STS.U16 [R16+UR6+0x8000], R106 ;  /* 0x0080006a10007988 */ /* 0x000fe80008000406 */
[----:B------:R-:W-:Y:S01]  /*3580*/  STS.U16 [R16+UR6+0x8800], R107 ;  /* 0x0088006b10007988 */ /* 0x000fe20008000406 */
[----:B------:R-:W-:-:S03]  /*3590*/  FMUL R20, R20, 1.4426950216293334961 ;  /* 0x3fb8aa3b14147820 */ /* 0x000fc60000400000 */
[----:B--2---:R-:W-:Y:S04]  /*35a0*/  STS.U16 [R16+UR6+0x9000], R70 ;  /* 0x0090004610007988 */ /* 0x004fe80008000406 */
[----:B-----5:R-:W-:Y:S04]  /*35b0*/  STS.U16 [R16+UR6+0x9800], R71 ;  /* 0x0098004710007988 */ /* 0x020fe80008000406 */
[----:B------:R1:W-:Y:S04]  /*35c0*/  STS.U16 [R16+UR6+0xa000], R121 ;  /* 0x00a0007910007988 */ /* 0x0003e80008000406 */
[----:B------:R-:W-:Y:S04]  /*35d0*/  STS.U16 [R16+UR6+0xa800], R54 ;  /* 0x00a8003610007988 */ /* 0x000fe80008000406 */
[----:B------:R-:W-:Y:S04]  /*35e0*/  STS.U16 [R16+UR6+0xb000], R55 ;  /* 0x00b0003710007988 */ /* 0x000fe80008000406 */
[----:B------:R2:W-:Y:S01]  /*35f0*/  STS.U16 [R16+UR6+0xb800], R68 ;  /* 0x00b8004410007988 */ /* 0x0005e20008000406 */
[----:B-1----:R1:W-:Y:S01]  /*3600*/  MUFU.EX2 R121, R20 ;  /* 0x0000001400797308 */ /* 0x0023e20000000800 */
[----:B--2---:R-:W-:-:S02]  /*3610*/  FFMA R16, R18, UR10, -R0 ;  /* 0x0000000a12107c23 */ /* 0x004fc40008000800 */
[----:B----4-:R-:W-:Y:S04]  /*3620*/  STS.U16 [R24+UR6+0x8400], R69 ;  /* 0x0084004518007988 */ /* 0x010fe80008000406 */
[----:B------:R-:W-:Y:S04]  /*3630*/  STS.U16 [R24+UR6+0x8c00], R120 ;  /* 0x008c007818007988 */ /* 0x000fe80008000406 */
[----:B------:R2:W-:Y:S04]  /*3640*/  STS.U16 [R24+UR6+0x9400], R4 ;  /* 0x0094000418007988 */ /* 0x0005e80008000406 */
[----:B------:R4:W-:Y:S04]  /*3650*/  STS.U16 [R24+UR6+0x9c00], R5 ;  /* 0x009c000518007988 */ /* 0x0009e80008000406 */
[----:B------:R5:W-:Y:S04]  /*3660*/  STS.U16 [R24+UR6+0xa400], R6 ;  /* 0x00a4000618007988 */ /* 0x000be80008000406 */
[----:B--2---:R-:W2:Y:S04]  /*3670*/  LDL.LU R4, [R1+0x214] ;  /* 0x0002140001047983 */ /* 0x004ea80000300800 */
[----:B----4-:R-:W4:Y:S04]  /*3680*/  LDL.LU R5, [R1+0x210] ;  /* 0x0002100001057983 */ /* 0x010f280000300800 */
[----:B-----5:R-:W5:Y:S04]  /*3690*/  LDL.LU R6, [R1+0x20c] ;  /* 0x00020c0001067983 */ /* 0x020f680000300800 */
[----:B------:R0:W-:Y:S04]  /*36a0*/  STS.U16 [R24+UR6+0xac00], R7 ;  /* 0x00ac000718007988 */ /* 0x0001e80008000406 */
[----:B0-----:R-:W4:Y:S04]  /*36b0*/  LDL.LU R7, [R1+0x208] ;  /* 0x0002080001077983 */ /* 0x001f280000300800 */
[----:B---3--:R-:W-:Y:S04]  /*36c0*/  STL [R1+0x78], R25 ;  /* 0x0000781901007387 */ /* 0x008fe80000100800 */
[----:B------:R-:W-:Y:S04]  /*36d0*/  STL [R1+0x70], R26 ;  /* 0x0000701a01007387 */ /* 0x000fe80000100800 */
[----:B------:R-:W3:Y:S04]  /*36e0*/  LDL.LU R44, [R1] ;  /* 0x00000000012c7983 */ /* 0x000ee80000300800 */
[----:B------:R-:W3:Y:S04]  /*36f0*/  LDL.LU R43, [R1+0x4] ;  /* 0x00000400012b7983 */ /* 0x000ee80000300800 */
[----:B------:R-:W3:Y:S04]  /*3700*/  LDL.LU R42, [R1+0x8] ;  /* 0x00000800012a7983 */ /* 0x000ee80000300800 */
[----:B------:R-:W4:Y:S04]  /*3710*/  LDL.LU R23, [R1+0xc] ;  /* 0x00000c0001177983 */ /* 0x000f280000300800 */
[----:B------:R-:W4:Y:S04]  /*3720*/  LDL.LU R22, [R1+0x10] ;  /* 0x0000100001167983 */ /* 0x000f280000300800 */
[----:B------:R-:W4:Y:S04]  /*3730*/  LDL.LU R21, [R1+0x14] ;  /* 0x0000140001157983 */ /* 0x000f280000300800 */
[----:B-1----:R-:W4:Y:S04]  /*3740*/  LDL.LU R20, [R1+0x18] ;  /* 0x0000180001147983 */ /* 0x002f280000300800 */
[----:B------:R-:W4:Y:S01]  /*3750*/  LDL.LU R18, [R1+0x1c] ;  /* 0x00001c0001127983 */ /* 0x000f220000300800 */
[----:B------:R-:W-:Y:S01]  /*3760*/  FMUL R16, R16, 1.4426950216293334961 ;  /* 0x3fb8aa3b10107820 */ /* 0x000fe20000400000 */
[----:B------:R-:W-:-:S02]  /*3770*/  FFMA R17, R17, UR10, -R2 ;  /* 0x0000000a11117c23 */ /* 0x000fc40008000802 */
[----:B------:R-:W-:Y:S01]  /*3780*/  STS.U16 [R24+UR6+0xb400], R124 ;  /* 0x00b4007c18007988 */ /* 0x000fe20008000406 */
[----:B------:R0:W-:Y:S01]  /*3790*/  MUFU.EX2 R61, R16 ;  /* 0x00000010003d7308 */ /* 0x0001e20000000800 */
[----:B------:R-:W-:Y:S02]  /*37a0*/  FMUL R17, R17, 1.4426950216293334961 ;  /* 0x3fb8aa3b11117820 */ /* 0x000fe40000400000 */
[----:B------:R1:W-:Y:S01]  /*37b0*/  STS.U16 [R24+UR6+0xbc00], R125 ;  /* 0x00bc007d18007988 */ /* 0x0003e20008000406 */
[----:B------:R-:W-:Y:S01]  /*37c0*/  BAR.SYNC.DEFER_BLOCKING 0x0 ;  /* 0x0000000000007b1d */ /* 0x000fe20000010000 */
[----:B0-----:R-:W-:-:S05]  /*37d0*/  FFMA R16, R19, UR10, -R0 ;  /* 0x0000000a13107c23 */ /* 0x001fca0008000800 */
[----:B------:R0:W1:Y:S01]  /*37e0*/  MUFU.EX2 R56, R17 ;  /* 0x0000001100387308 */ /* 0x0000620000000800 */
[----:B------:R-:W-:Y:S01]  /*37f0*/  FMUL R16, R16, 1.4426950216293334961 ;  /* 0x3fb8aa3b10107820 */ /* 0x000fe20000400000 */
[----:B0-----:R-:W-:-:S06]  /*3800*/  FADD R17, -R0, R53 ;  /* 0x0000003500117221 */ /* 0x001fcc0000000100 */
[----:B-1----:R0:W1:Y:S01]  /*3810*/  MUFU.EX2 R24, R16 ;  /* 0x0000001000187308 */ /* 0x0020620000000800 */
[----:B------:R-:W-:-:S07]  /*3820*/  FMUL R17, R17, 1.4426950216293334961 ;  /* 0x3fb8aa3b11117820 */ /* 0x000fce0000400000 */
[----:B------:R-:W3:Y:S01]  /*3830*/  MUFU.EX2 R120, R17 ;  /* 0x0000001100787308 */ /* 0x000ee20000000800 */
[----:B0-----:R-:W-:Y:S01]  /*3840*/  FFMA R16, R64, UR10, -R2 ;  /* 0x0000000a40107c23 */ /* 0x001fe20008000802 */
[----:B------:R-:W0:Y:S03]  /*3850*/  LDSM.16.M88.4 R32, [R3+UR6+0x9000] ;  /* 0x009000060320783b */ /* 0x000e260008000200 */
[----:B------:R-:W-:Y:S01]  /*3860*/  FMUL R16, R16, 1.4426950216293334961 ;  /* 0x3fb8aa3b10107820 */ /* 0x000fe20000400000 */
[----:B------:R-:W-:Y:S01]  /*3870*/  F2FP.F16.F32.PACK_AB R106, R56, R27 ;  /* 0x0000001b386a723e */ /* 0x000fe200000000ff */
[----:B------:R-:W0:Y:S02]  /*3880*/  LDSM.16.M88.4 R116, [R3+UR6+0x8800] ;  /* 0x008800060374783b */ /* 0x000e240008000200 */
[----:B------:R1:W-:Y:S01]  /*3890*/  MUFU.EX2 R98, R16 ;  /* 0x0000001000627308 */ /* 0x0003e20000000800 */
[----:B------:R-:W-:Y:S01]  /*38a0*/  F2FP.F16.F32.PACK_AB R105, R26, R25 ;  /* 0x000000191a69723e */ /* 0x000fe200000000ff */
[----:B-1----:R1:W-:Y:S01]  /*38b0*/  STL [R1+0x80], R24 ;  /* 0x0000801801007387 */ /* 0x0023e20000100800 */
[----:B------:R-:W-:-:S03]  /*38c0*/  F2FP.F16.F32.PACK_AB R107, R24, R61 ;  /* 0x0000003d186b723e */ /* 0x000fc600000000ff */
[----:B------:R-:W5:Y:S01]  /*38d0*/  LDL.LU R27, [R1+0x20] ;  /* 0x00002000011b7983 */ /* 0x000f620000300800 */
[----:B------:R-:W-:-:S03]  /*38e0*/  FFMA R16, R109, UR10, -R2 ;  /* 0x0000000a6d107c23 */ /* 0x000fc60008000802 */
[----:B------:R-:W5:Y:S01]  /*38f0*/  LDL.LU R26, [R1+0x24] ;  /* 0x00002400011a7983 */ /* 0x000f620000300800 */
[----:B------:R-:W-:-:S03]  /*3900*/  FMUL R16, R16, 1.4426950216293334961 ;  /* 0x3fb8aa3b10107820 */ /* 0x000fc60000400000 */
[----:B------:R-:W5:Y:S04]  /*3910*/  LDL.LU R25, [R1+0x28] ;  /* 0x0000280001197983 */ /* 0x000f680000300800 */
[----:B-1----:R-:W5:Y:S04]  /*3920*/  LDL.LU R24, [R1+0x2c] ;  /* 0x00002c0001187983 */ /* 0x002f680000300800 */
[----:B------:R-:W5:Y:S01]  /*3930*/  LDL.LU R19, [R1+0x30] ;  /* 0x0000300001137983 */ /* 0x000f620000300800 */
[----:B------:R-:W-:-:S03]  /*3940*/  F2FP.F16.F32.PACK_AB R104, R123, R122 ;  /* 0x0000007a7b68723e */ /* 0x000fc600000000ff */
[----:B------:R-:W1:Y:S01]  /*3950*/  LDSM.16.M88.4 R112, [R3+UR6+0x8000] ;  /* 0x008000060370783b */ /* 0x000e620008000200 */
[----:B------:R-:W-:-:S03]  /*3960*/  FFMA R8, R8, UR10, -R2 ;  /* 0x0000000a08087c23 */ /* 0x000fc60008000802 */
[----:B------:R-:W0:Y:S01]  /*3970*/  LDSM.16.M88.4 R28, [R3+UR6+0x9800] ;  /* 0x00980006031c783b */ /* 0x000e220008000200 */
[----:B--2---:R-:W-:Y:S01]  /*3980*/  FMUL R48, R121, R4 ;  /* 0x0000000479307220 */ /* 0x004fe20000400000 */
[----:B------:R-:W-:Y:S01]  /*3990*/  FFMA R4, R65, UR10, -R2 ;  /* 0x0000000a41047c23 */ /* 0x000fe20008000802 */
[C---:B---3--:R-:W-:Y:S02]  /*39a0*/  FMUL R46, R120.reuse, R42 ;  /* 0x0000002a782e7220 */ /* 0x048fe40000400000 */
[----:B------:R2:W-:Y:S01]  /*39b0*/  MUFU.EX2 R42, R16 ;  /* 0x00000010002a7308 */ /* 0x0005e20000000800 */
[----:B----4-:R-:W-:Y:S02]  /*39c0*/  FMUL R55, R120, R18 ;  /* 0x0000001278377220 */ /* 0x010fe40000400000 */
[----:B------:R-:W3:Y:S04]  /*39d0*/  LDL.LU R18, [R1+0x34] ;  /* 0x0000340001127983 */ /* 0x000ee80000300800 */
[----:B------:R-:W4:Y:S04]  /*39e0*/  LDL.LU R17, [R1+0x38] ;  /* 0x0000380001117983 */ /* 0x000f280000300800 */
[----:B--2---:R-:W2:Y:S04]  /*39f0*/  LDL.LU R16, [R1+0x3c] ;  /* 0x00003c0001107983 */ /* 0x004ea80000300800 */
[----:B------:R-:W2:Y:S04]  /*3a00*/  LDL.LU R64, [R1+0x40] ;  /* 0x0000400001407983 */ /* 0x000ea80000300800 */
[----:B------:R-:W2:Y:S04]  /*3a10*/  LDL.LU R65, [R1+0x44] ;  /* 0x0000440001417983 */ /* 0x000ea80000300800 */
[----:B------:R-:W2:Y:S01]  /*3a20*/  LDL.LU R78, [R1+0x48] ;  /* 0x00004800014e7983 */ /* 0x000ea20000300800 */
[----:B------:R-:W-:-:S03]  /*3a30*/  FMUL R45, R121, R43 ;  /* 0x0000002b792d7220 */ /* 0x000fc60000400000 */
[----:B------:R-:W2:Y:S04]  /*3a40*/  LDL.LU R58, [R1+0x4c] ;  /* 0x00004c00013a7983 */ /* 0x000ea80000300800 */
[----:B------:R-:W2:Y:S01]  /*3a50*/  LDL.LU R76, [R1+0x50] ;  /* 0x00005000014c7983 */ /* 0x000ea20000300800 */
[----:B------:R-:W-:-:S03]  /*3a60*/  FMUL R52, R121, R22 ;  /* 0x0000001679347220 */ /* 0x000fc60000400000 */
[----:B------:R-:W2:Y:S01]  /*3a70*/  LDL.LU R77, [R1+0x54] ;  /* 0x00005400014d7983 */ /* 0x000ea20000300800 */
[C---:B------:R-:W-:Y:S01]  /*3a80*/  FMUL R53, R121.reuse, R21 ;  /* 0x0000001579357220 */ /* 0x040fe20000400000 */
[----:B------:R-:W-:Y:S02]  /*3a90*/  FMUL R54, R120, R20 ;  /* 0x0000001478367220 */ /* 0x000fe40000400000 */
[----:B------:R-:W2:Y:S04]  /*3aa0*/  LDL.LU R62, [R1+0x58] ;  /* 0x00005800013e7983 */ /* 0x000ea80000300800 */
[----:B------:R-:W2:Y:S01]  /*3ab0*/  LDL.LU R43, [R1+0x5c] ;  /* 0x00005c00012b7983 */ /* 0x000ea20000300800 */
[----:B0-----:R-:W-:Y:S03]  /*3ac0*/  HMMA.16816.F32 R52, R104, R32, R52 ;  /* 0x000000206834723c */ /* 0x001fe60000001834 */
[----:B------:R-:W2:Y:S04]  /*3ad0*/  LDL.LU R87, [R1+0x60] ;  /* 0x0000600001577983 */ /* 0x000ea80000300800 */
[----:B------:R-:W2:Y:S04]  /*3ae0*/  LDL.LU R86, [R1+0x68] ;  /* 0x0000680001567983 */ /* 0x000ea80000300800 */
[----:B------:R-:W2:Y:S04]  /*3af0*/  LDL.LU R33, [R1+0x64] ;  /* 0x0000640001217983 */ /* 0x000ea80000300800 */
[----:B------:R-:W2:Y:S01]  /*3b00*/  LDL.LU R32, [R1+0x6c] ;  /* 0x00006c0001207983 */ /* 0x000ea20000300800 */
[----:B------:R-:W-:Y:S01]  /*3b10*/  FMUL R4, R4, 1.4426950216293334961 ;  /* 0x3fb8aa3b04047820 */ /* 0x000fe20000400000 */
[C---:B------:R-:W-:Y:S01]  /*3b20*/  FMUL R49, R121.reuse, R5 ;  /* 0x0000000579317220 */ /* 0x040fe20000400000 */
[C---:B-----5:R-:W-:Y:S01]  /*3b30*/  FMUL R50, R120.reuse, R6 ;  /* 0x0000000678327220 */ /* 0x060fe20000400000 */
[C---:B------:R-:W-:Y:S01]  /*3b40*/  FMUL R51, R120.reuse, R7 ;  /* 0x0000000778337220 */ /* 0x040fe20000400000 */
[----:B------:R0:W5:Y:S02]  /*3b50*/  MUFU.EX2 R59, R4 ;  /* 0x00000004003b7308 */ /* 0x0001640000000800 */
[----:B0-----:R-:W0:Y:S01]  /*3b60*/  LDSM.16.M88.4 R4, [R3+UR6+0xa000] ;  /* 0x00a000060304783b */ /* 0x001e220008000200 */
[C---:B------:R-:W-:Y:S01]  /*3b70*/  FMUL R47, R120.reuse, R23 ;  /* 0x00000017782f7220 */ /* 0x040fe20000400000 */
[C---:B------:R-:W-:Y:S01]  /*3b80*/  FMUL R72, R121.reuse, R27 ;  /* 0x0000001b79487220 */ /* 0x040fe20000400000 */
[C---:B------:R-:W-:Y:S01]  /*3b90*/  FMUL R73, R121.reuse, R26 ;  /* 0x0000001a79497220 */ /* 0x040fe20000400000 */
[C---:B------:R-:W-:Y:S01]  /*3ba0*/  FMUL R74, R120.reuse, R25 ;  /* 0x00000019784a7220 */ /* 0x040fe20000400000 */
[----:B------:R-:W-:Y:S01]  /*3bb0*/  FMUL R75, R120, R24 ;  /* 0x00000018784b7220 */ /* 0x000fe20000400000 */
[----:B------:R-:W-:Y:S01]  /*3bc0*/  FMUL R68, R121, R19 ;  /* 0x0000001379447220 */ /* 0x000fe20000400000 */
[----:B------:R-:W0:Y:S01]  /*3bd0*/  LDSM.16.M88.4 R20, [R3+UR6+0xa800] ;  /* 0x00a800060314783b */ /* 0x000e220008000200 */
[----:B------:R-:W-:-:S03]  /*3be0*/  FMUL R8, R8, 1.4426950216293334961 ;  /* 0x3fb8aa3b08087820 */ /* 0x000fc60000400000 */
[----:B------:R-:W0:Y:S01]  /*3bf0*/  LDSM.16.M88.4 R24, [R3+UR6+0xb000] ;  /* 0x00b000060318783b */ /* 0x000e220008000200 */
[----:B------:R1:W-:Y:S01]  /*3c00*/  MUFU.EX2 R95, R8 ;  /* 0x00000008005f7308 */ /* 0x0003e20000000800 */
[----:B------:R-:W-:-:S04]  /*3c10*/  FFMA R9, R9, UR10, -R2 ;  /* 0x0000000a09097c23 */ /* 0x000fc80008000802 */
[----:B------:R-:W-:Y:S01]  /*3c20*/  FMUL R9, R9, 1.4426950216293334961 ;  /* 0x3fb8aa3b09097820 */ /* 0x000fe20000400000 */
[----:B-1----:R-:W-:-:S04]  /*3c30*/  FFMA R8, R12, UR10, -R2 ;  /* 0x0000000a0c087c23 */ /* 0x002fc80008000802 */
[----:B------:R-:W-:Y:S01]  /*3c40*/  FMUL R8, R8, 1.4426950216293334961 ;  /* 0x3fb8aa3b08087820 */ /* 0x000fe20000400000 */
[----:B------:R1:W-:Y:S01]  /*3c50*/  MUFU.EX2 R94, R9 ;  /* 0x00000009005e7308 */ /* 0x0003e20000000800 */
[----:B------:R-:W-:Y:S01]  /*3c60*/  FFMA R108, R108, UR10, -R2 ;  /* 0x0000000a6c6c7c23 */ /* 0x000fe20008000802 */
[----:B------:R-:W-:-:S06]  /*3c70*/  FFMA R110, R110, UR10, -R0 ;  /* 0x0000000a6e6e7c23 */ /* 0x000fcc0008000800 */
[----:B------:R5:W-:Y:S01]  /*3c80*/  MUFU.EX2 R57, R8 ;  /* 0x0000000800397308 */ /* 0x000be20000000800 */
[--C-:B-1----:R-:W-:Y:S01]  /*3c90*/  FFMA R9, R66, UR10, -R0.reuse ;  /* 0x0000000a42097c23 */ /* 0x102fe20008000800 */
[----:B------:R-:W-:Y:S01]  /*3ca0*/  FMUL R108, R108, 1.4426950216293334961 ;  /* 0x3fb8aa3b6c6c7820 */ /* 0x000fe20000400000 */
[----:B------:R-:W-:Y:S01]  /*3cb0*/  FMUL R110, R110, 1.4426950216293334961 ;  /* 0x3fb8aa3b6e6e7820 */ /* 0x000fe20000400000 */
[----:B------:R-:W-:Y:S01]  /*3cc0*/  FMUL R44, R121, R44 ;  /* 0x0000002c792c7220 */ /* 0x000fe20000400000 */
[----:B------:R-:W-:Y:S01]  /*3cd0*/  FMUL R9, R9, 1.4426950216293334961 ;  /* 0x3fb8aa3b09097820 */ /* 0x000fe20000400000 */
[----:B-----5:R-:W-:Y:S01]  /*3ce0*/  FFMA R8, R67, UR10, -R0 ;  /* 0x0000000a43087c23 */ /* 0x020fe20008000800 */
[----:B------:R-:W-:-:S03]  /*3cf0*/  FFMA R13, R13, UR10, -R2 ;  /* 0x0000000a0d0d7c23 */ /* 0x000fc60008000802 */
[----:B------:R-:W-:Y:S01]  /*3d00*/  FMUL R8, R8, 1.4426950216293334961 ;  /* 0x3fb8aa3b08087820 */ /* 0x000fe20000400000 */
[--C-:B------:R-:W-:Y:S01]  /*3d10*/  FFMA R14, R14, UR10, -R0.reuse ;  /* 0x0000000a0e0e7c23 */ /* 0x100fe20008000800 */
[----:B------:R-:W1:Y:S01]  /*3d20*/  MUFU.EX2 R63, R108 ;  /* 0x0000006c003f7308 */ /* 0x000e620000000800 */
[----:B------:R-:W-:Y:S01]  /*3d30*/  FMUL R13, R13, 1.4426950216293334961 ;  /* 0x3fb8aa3b0d0d7820 */ /* 0x000fe20000400000 */
[----:B------:R-:W-:Y:S01]  /*3d40*/  FFMA R15, R15, UR10, -R0 ;  /* 0x0000000a0f0f7c23 */ /* 0x000fe20008000800 */
[----:B------:R-:W-:Y:S01]  /*3d50*/  FMUL R14, R14, 1.4426950216293334961 ;  /* 0x3fb8aa3b0e0e7820 */ /* 0x000fe20000400000 */
[C---:B------:R-:W-:Y:S04]  /*3d60*/  HMMA.16816.F32 R44, R104.reuse, R116, R44 ;  /* 0x00000074682c723c */ /* 0x040fe8000000182c */
[----:B------:R-:W-:Y:S04]  /*3d70*/  MUFU.EX2 R99, R9 ;  /* 0x0000000900637308 */ /* 0x000fe80000000800 */
[----:B------:R-:W-:Y:S01]  /*3d80*/  HMMA.16816.F32 R48, R104, R112, R48 ;  /* 0x000000706830723c */ /* 0x000fe20000001830 */
[----:B------:R-:W-:-:S03]  /*3d90*/  FMUL R113, R15, 1.4426950216293334961 ;  /* 0x3fb8aa3b0f717820 */ /* 0x000fc60000400000 */
[----:B------:R-:W-:Y:S01]  /*3da0*/  MUFU.EX2 R117, R14 ;  /* 0x0000000e00757308 */ /* 0x000fe20000000800 */
[----:B------:R-:W-:-:S03]  /*3db0*/  FFMA R10, R10, UR10, -R0 ;  /* 0x0000000a0a0a7c23 */ /* 0x000fc60008000800 */
[----:B------:R-:W-:Y:S01]  /*3dc0*/  HMMA.16816.F32 R72, R104, R28, R72 ;  /* 0x0000001c6848723c */ /* 0x000fe20000001848 */
[----:B------:R-:W-:-:S03]  /*3dd0*/  FMUL R10, R10, 1.4426950216293334961 ;  /* 0x3fb8aa3b0a0a7820 */ /* 0x000fc60000400000 */
[----:B------:R-:W-:Y:S01]  /*3de0*/  MUFU.EX2 R113, R113 ;  /* 0x0000007100717308 */ /* 0x000fe20000000800 */
[--C-:B------:R-:W-:Y:S01]  /*3df0*/  FFMA R89, R89, UR10, -R2.reuse ;  /* 0x0000000a59597c23 */ /* 0x100fe20008000802 */
[----:B------:R-:W-:-:S03]  /*3e00*/  FFMA R81, R81, UR10, -R2 ;  /* 0x0000000a51517c23 */ /* 0x000fc60008000802 */
[----:B------:R-:W-:Y:S01]  /*3e10*/  FMUL R89, R89, 1.4426950216293334961 ;  /* 0x3fb8aa3b59597820 */ /* 0x000fe20000400000 */
[----:B------:R-:W-:-:S03]  /*3e20*/  FMUL R81, R81, 1.4426950216293334961 ;  /* 0x3fb8aa3b51517820 */ /* 0x000fc60000400000 */
[----:B------:R-:W-:Y:S01]  /*3e30*/  MUFU.EX2 R116, R89 ;  /* 0x0000005900747308 */ /* 0x000fe20000000800 */
[----:B---3--:R-:W-:Y:S01]  /*3e40*/  FMUL R69, R121, R18 ;  /* 0x0000001279457220 */ /* 0x008fe20000400000 */
[C---:B----4-:R-:W-:Y:S01]  /*3e50*/  FMUL R70, R120.reuse, R17 ;  /* 0x0000001178467220 */ /* 0x050fe20000400000 */
[----:B--2---:R-:W-:Y:S02]  /*3e60*/  FMUL R71, R120, R16 ;  /* 0x0000001078477220 */ /* 0x004fe40000400000 */
[----:B------:R-:W2:Y:S05]  /*3e70*/  LDSM.16.M88.4 R16, [R3+UR6+0xb800] ;  /* 0x00b800060310783b */ /* 0x000eaa0008000200 */
[----:B0-----:R-:W-:Y:S01]  /*3e80*/  HMMA.16816.F32 R68, R104, R4, R68 ;  /* 0x000000046844723c */ /* 0x001fe20000001844 */
[----:B------:R-:W-:-:S04]  /*3e90*/  FFMA R4, R111, UR10, -R0 ;  /* 0x0000000a6f047c23 */ /* 0x000fc80008000800 */
[----:B------:R-:W-:Y:S01]  /*3ea0*/  FMUL R4, R4, 1.4426950216293334961 ;  /* 0x3fb8aa3b04047820 */ /* 0x000fe20000400000 */
[C---:B------:R-:W-:Y:S01]  /*3eb0*/  FMUL R66, R120.reuse, R78 ;  /* 0x0000004e78427220 */ /* 0x040fe20000400000 */
[C---:B------:R-:W-:Y:S02]  /*3ec0*/  FMUL R67, R120.reuse, R58 ;  /* 0x0000003a78437220 */ /* 0x040fe40000400000 */
[----:B------:R-:W0:Y:S01]  /*3ed0*/  MUFU.EX2 R58, R8 ;  /* 0x00000008003a7308 */ /* 0x000e220000000800 */
[----:B------:R-:W-:-:S07]  /*3ee0*/  FMUL R78, R120, R62 ;  /* 0x0000003e784e7220 */ /* 0x000fce0000400000 */
[----:B------:R3:W-:Y:S01]  /*3ef0*/  MUFU.EX2 R62, R4 ;  /* 0x00000004003e7308 */ /* 0x0007e20000000800 */
[----:B------:R-:W-:-:S07]  /*3f00*/  FMUL R79, R120, R43 ;  /* 0x0000002b784f7220 */ /* 0x000fce0000400000 */
[----:B------:R4:W5:Y:S01]  /*3f10*/  MUFU.EX2 R43, R110 ;  /* 0x0000006e002b7308 */ /* 0x0009620000000800 */
[----:B---3--:R-:W-:Y:S01]  /*3f20*/  FFMA R4, R36, UR10, -R2 ;  /* 0x0000000a24047c23 */ /* 0x008fe20008000802 */
[----:B------:R-:W-:Y:S01]  /*3f30*/  LOP3.LUT R36, R3, 0x40, RZ, 0x3c, !PT ;  /* 0x0000004003247812 */ /* 0x000fe200078e3cff */
[C---:B------:R-:W-:Y:S01]  /*3f40*/  FMUL R64, R121.reuse, R64 ;  /* 0x0000004079407220 */ /* 0x040fe20000400000 */
[C---:B------:R-:W-:Y:S01]  /*3f50*/  FMUL R65, R121.reuse, R65 ;  /* 0x0000004179417220 */ /* 0x040fe20000400000 */
[C---:B------:R-:W-:Y:S01]  /*3f60*/  FMUL R76, R121.reuse, R76 ;  /* 0x0000004c794c7220 */ /* 0x040fe20000400000 */
[C---:B------:R-:W-:Y:S01]  /*3f70*/  FMUL R77, R121.reuse, R77 ;  /* 0x0000004d794d7220 */ /* 0x040fe20000400000 */
[C---:B------:R-:W-:Y:S01]  /*3f80*/  FMUL R108, R121.reuse, R87 ;  /* 0x00000057796c7220 */ /* 0x040fe20000400000 */
[C---:B----4-:R-:W-:Y:S01]  /*3f90*/  FMUL R110, R120.reuse, R86 ;  /* 0x00000056786e7220 */ /* 0x050fe20000400000 */
[----:B------:R-:W-:Y:S01]  /*3fa0*/  FMUL R109, R121, R33 ;  /* 0x00000021796d7220 */ /* 0x000fe20000400000 */
[----:B------:R3:W4:Y:S01]  /*3fb0*/  MUFU.EX2 R86, R13 ;  /* 0x0000000d00567308 */ /* 0x0007220000000800 */
[----:B------:R-:W-:Y:S01]  /*3fc0*/  FMUL R111, R120, R32 ;  /* 0x00000020786f7220 */ /* 0x000fe20000400000 */
[----:B------:R-:W-:Y:S01]  /*3fd0*/  FMUL R4, R4, 1.4426950216293334961 ;  /* 0x3fb8aa3b04047820 */ /* 0x000fe20000400000 */
[----:B---3--:R-:W3:Y:S01]  /*3fe0*/  LDSM.16.M88.4 R12, [R36+UR6+0x9000] ;  /* 0x00900006240c783b */ /* 0x008ee20008000200 */
[C---:B------:R-:W-:Y:S04]  /*3ff0*/  HMMA.16816.F32 R64, R104.reuse, R20, R64 ;  /* 0x000000146840723c */ /* 0x040fe80000001840 */
[----:B------:R0:W-:Y:S04]  /*4000*/  MUFU.EX2 R87, R4 ;  /* 0x0000000400577308 */ /* 0x0001e80000000800 */
[----:B------:R-:W-:Y:S01]  /*4010*/  HMMA.16816.F32 R76, R104, R24, R76 ;  /* 0x00000018684c723c */ /* 0x000fe2000000184c */
[----:B0-----:R-:W-:-:S07]  /*4020*/  FFMA R4, R11, UR10, -R0 ;  /* 0x0000000a0b047c23 */ /* 0x001fce0008000800 */
[----:B--2---:R-:W-:Y:S01]  /*4030*/  HMMA.16816.F32 R108, R104, R16, R108 ;  /* 0x00000010686c723c */ /* 0x004fe2000000186c */
[----:B------:R-:W-:Y:S02]  /*4040*/  F2FP.F16.F32.PACK_AB R104, R59, R98 ;  /* 0x000000623b68723e */ /* 0x000fe400000000ff */
[----:B-1----:R-:W-:Y:S02]  /*4050*/  F2FP.F16.F32.PACK_AB R106, R42, R63 ;  /* 0x0000003f2a6a723e */ /* 0x002fe400000000ff */
[----:B------:R-:W-:Y:S02]  /*4060*/  F2FP.F16.F32.PACK_AB R105, R58, R99 ;  /* 0x000000633a69723e */ /* 0x000fe400000000ff */
[----:B-----5:R-:W-:Y:S01]  /*4070*/  F2FP.F16.F32.PACK_AB R107, R62, R43 ;  /* 0x0000002b3e6b723e */ /* 0x020fe200000000ff */
[----:B------:R-:W-:-:S06]  /*4080*/  FMUL R4, R4, 1.4426950216293334961 ;  /* 0x3fb8aa3b04047820 */ /* 0x000fcc0000400000 */
[C---:B------:R-:W-:Y:S01]  /*4090*/  HMMA.16816.F32 R44, R104.reuse, R118, R44 ;  /* 0x00000076682c723c */ /* 0x040fe2000000182c */
[----:B------:R0:W-:Y:S08]  /*40a0*/  MUFU.EX2 R119, R10 ;  /* 0x0000000a00777308 */ /* 0x0001f00000000800 */
[----:B------:R-:W1:Y:S01]  /*40b0*/  MUFU.EX2 R118, R4 ;  /* 0x0000000400767308 */ /* 0x000e620000000800 */
[C---:B------:R-:W-:Y:S01]  /*40c0*/  HMMA.16816.F32 R52, R104.reuse, R34, R52 ;  /* 0x000000226834723c */ /* 0x040fe20000001834 */
[----:B------:R-:W-:Y:S01]  /*40d0*/  F2FP.F16.F32.PACK_AB R16, R94, R95 ;  /* 0x0000005f5e10723e */ /* 0x000fe200000000ff */
[----:B0-----:R-:W-:Y:S04]  /*40e0*/  LDSM.16.M88.4 R8, [R36+UR6+0x8000] ;  /* 0x008000062408783b */ /* 0x001fe80008000200 */
[----:B------:R-:W-:Y:S02]  /*40f0*/  LDSM.16.M88.4 R32, [R36+UR6+0xb000] ;  /* 0x00b000062420783b */ /* 0x000fe40008000200 */
[----:B------:R-:W-:Y:S01]  /*4100*/  HMMA.16816.F32 R108, R104, R18, R108 ;  /* 0x00000012686c723c */ /* 0x000fe2000000186c */
[----:B----4-:R-:W-:-:S02]  /*4110*/  F2FP.F16.F32.PACK_AB R18, R86, R57 ;  /* 0x000000395612723e */ /* 0x010fc400000000ff */
[----:B------:R-:W-:Y:S02]  /*4120*/  F2FP.F16.F32.PACK_AB R19, R113, R117 ;  /* 0x000000757113723e */ /* 0x000fe400000000ff */
[----:B-1----:R-:W-:-:S03]  /*4130*/  F2FP.F16.F32.PACK_AB R17, R118, R119 ;  /* 0x000000777611723e */ /* 0x002fc600000000ff */
[----:B------:R-:W-:Y:S01]  /*4140*/  HMMA.16816.F32 R48, R104, R114, R48 ;  /* 0x000000726830723c */ /* 0x000fe20000001830 */
[--C-:B------:R-:W-:Y:S01]  /*4150*/  FFMA R115, R80, UR10, -R2.reuse ;  /* 0x0000000a50737c23 */ /* 0x100fe20008000802 */
[----:B------:R0:W-:Y:S01]  /*4160*/  MUFU.EX2 R114, R81 ;  /* 0x0000005100727308 */ /* 0x0001e20000000800 */
[----:B------:R-:W2:Y:S04]  /*4170*/  LDL.LU R80, [R1+0x80] ;  /* 0x0000800001507983 */ /* 0x000ea80000300800 */
[----:B------:R-:W4:Y:S01]  /*4180*/  LDL.LU R89, [R1+0x78] ;  /* 0x0000780001597983 */ /* 0x000f220000300800 */
[----:B---3--:R-:W-:Y:S03]  /*4190*/  HMMA.16816.F32 R52, R16, R12, R52 ;  /* 0x0000000c1034723c */ /* 0x008fe60000001834 */
[----:B0-----:R-:W3:Y:S04]  /*41a0*/  LDL.LU R81, [R1+0xb0] ;  /* 0x0000b00001517983 */ /* 0x001ee80000300800 */
[----:B------:R-:W4:Y:S01]  /*41b0*/  LDL.LU R13, [R1+0x70] ;  /* 0x00007000010d7983 */ /* 0x000f220000300800 */
[C---:B------:R-:W-:Y:S03]  /*41c0*/  HMMA.16816.F32 R68, R104.reuse, R6, R68 ;  /* 0x000000066844723c */ /* 0x040fe60000001844 */
[----:B------:R-:W0:Y:S05]  /*41d0*/  LDSM.16.M88.4 R4, [R36+UR6+0x8800] ;  /* 0x008800062404783b */ /* 0x000e2a0008000200 */
[C---:B------:R-:W-:Y:S01]  /*41e0*/  HMMA.16816.F32 R72, R104.reuse, R30, R72 ;  /* 0x0000001e6848723c */ /* 0x040fe20000001848 */
[----:B------:R-:W-:Y:S07]  /*41f0*/  LDSM.16.M88.4 R28, [R36+UR6+0xa000] ;  /* 0x00a00006241c783b */ /* 0x000fee0008000200 */
[C---:B------:R-:W-:Y:S01]  /*4200*/  HMMA.16816.F32 R64, R104.reuse, R22, R64 ;  /* 0x000000166840723c */ /* 0x040fe20000001840 */
[----:B------:R-:W1:Y:S07]  /*4210*/  LDSM.16.M88.4 R20, [R36+UR6+0x9800] ;  /* 0x009800062414783b */ /* 0x000e6e0008000200 */
[----:B------:R-:W-:Y:S01]  /*4220*/  HMMA.16816.F32 R76, R104, R26, R76 ;  /* 0x0000001a684c723c */ /* 0x000fe2000000184c */
[----:B------:R-:W5:Y:S04]  /*4230*/  LDSM.16.M88.4 R24, [R36+UR6+0xa800] ;  /* 0x00a800062418783b */ /* 0x000f680008000200 */
[----:B------:R-:W0:Y:S01]  /*4240*/  LDSM.16.M88.4 R104, [R36+UR6+0xb800] ;  /* 0x00b800062468783b */ /* 0x000e220008000200 */
[--C-:B------:R-:W-:Y:S01]  /*4250*/  FFMA R100, R100, UR10, -R2.reuse ;  /* 0x0000000a64647c23 */ /* 0x100fe20008000802 */
[--C-:B------:R-:W-:Y:S01]  /*4260*/  FFMA R88, R88, UR10, -R2.reuse ;  /* 0x0000000a58587c23 */ /* 0x100fe20008000802 */
[----:B------:R-:W-:-:S02]  /*4270*/  FFMA R96, R96, UR10, -R2 ;  /* 0x0000000a60607c23 */ /* 0x000fc40008000802 */
[----:B------:R-:W-:Y:S01]  /*4280*/  FMUL R100, R100, 1.4426950216293334961 ;  /* 0x3fb8aa3b64647820 */ /* 0x000fe20000400000 */
[--C-:B------:R-:W-:Y:S01]  /*4290*/  FFMA R37, R37, UR10, -R2.reuse ;  /* 0x0000000a25257c23 */ /* 0x100fe20008000802 */
[----:B------:R-:W-:Y:S01]  /*42a0*/  FMUL R88, R88, 1.4426950216293334961 ;  /* 0x3fb8aa3b58587820 */ /* 0x000fe20000400000 */
[----:B------:R-:W-:Y:S01]  /*42b0*/  FMUL R96, R96, 1.4426950216293334961 ;  /* 0x3fb8aa3b60607820 */ /* 0x000fe20000400000 */
[----:B------:R-:W-:Y:S01]  /*42c0*/  FFMA R101, R101, UR10, -R2 ;  /* 0x0000000a65657c23 */ /* 0x000fe20008000802 */
[--C-:B------:R-:W-:Y:S01]  /*42d0*/  FFMA R102, R102, UR10, -R0.reuse ;  /* 0x0000000a66667c23 */ /* 0x100fe20008000800 */
[--C-:B------:R-:W-:Y:S01]  /*42e0*/  FFMA R103, R103, UR10, -R0.reuse ;  /* 0x0000000a67677c23 */ /* 0x100fe20008000800 */
[----:B------:R1:W-:Y:S01]  /*42f0*/  MUFU.EX2 R125, R100 ;  /* 0x00000064007d7308 */ /* 0x0003e20000000800 */
[--C-:B------:R-:W-:Y:S01]  /*4300*/  FFMA R38, R38, UR10, -R0.reuse ;  /* 0x0000000a26267c23 */ /* 0x100fe20008000800 */
[----:B------:R-:W-:Y:S01]  /*4310*/  FFMA R39, R39, UR10, -R0 ;  /* 0x0000000a27277c23 */ /* 0x000fe20008000800 */
[----:B------:R-:W-:Y:S01]  /*4320*/  FMUL R37, R37, 1.4426950216293334961 ;  /* 0x3fb8aa3b25257820 */ /* 0x000fe20000400000 */
[----:B------:R-:W-:Y:S01]  /*4330*/  FMUL R101, R101, 1.4426950216293334961 ;  /* 0x3fb8aa3b65657820 */ /* 0x000fe20000400000 */
[----:B------:R-:W-:-:S03]  /*4340*/  FMUL R38, R38, 1.4426950216293334961 ;  /* 0x3fb8aa3b26267820 */ /* 0x000fc60000400000 */
[----:B------:R1:W-:Y:S02]  /*4350*/  MUFU.EX2 R112, R96 ;  /* 0x0000006000707308 */ /* 0x0003e40000000800 */
[----:B-1----:R-:W-:Y:S02]  /*4360*/  IMAD.MOV.U32 R100, RZ, RZ, R122 ;  /* 0x000000ffff647224 */ /* 0x002fe400078e007a */
[----:B------:R-:W-:-:S04]  /*4370*/  FMUL R39, R39, 1.4426950216293334961 ;  /* 0x3fb8aa3b27277820 */ /* 0x000fc80000400000 */
[----:B------:R1:W-:Y:S01]  /*4380*/  MUFU.EX2 R122, R88 ;  /* 0x00000058007a7308 */ /* 0x0003e20000000800 */
[----:B------:R-:W-:Y:S01]  /*4390*/  FMUL R96, R102, 1.4426950216293334961 ;  /* 0x3fb8aa3b66607820 */ /* 0x000fe20000400000 */
[----:B------:R-:W-:Y:S01]  /*43a0*/  MOV R12, R100 ;  /* 0x00000064000c7202 */ /* 0x000fe20000000f00 */
[----:B-1----:R-:W-:-:S05]  /*43b0*/  FMUL R88, R103, 1.4426950216293334961 ;  /* 0x3fb8aa3b67587820 */ /* 0x002fca0000400000 */
[----:B------:R1:W5:Y:S01]  /*43c0*/  MUFU.EX2 R124, R37 ;  /* 0x00000025007c7308 */ /* 0x0003620000000800 */
[----:B0-----:R-:W-:Y:S01]  /*43d0*/  HMMA.16816.F32 R44, R16, R4, R44 ;  /* 0x00000004102c723c */ /* 0x001fe2000000182c */
[----:B-1----:R-:W-:-:S06]  /*43e0*/  MOV R37, R123 ;  /* 0x0000007b00257202 */ /* 0x002fcc0000000f00 */
[----:B------:R-:W-:Y:S08]  /*43f0*/  MUFU.EX2 R100, R39 ;  /* 0x0000002700647308 */ /* 0x000ff00000000800 */
[----:B------:R-:W-:Y:S08]  /*4400*/  MUFU.EX2 R123, R101 ;  /* 0x00000065007b7308 */ /* 0x000ff00000000800 */
[----:B------:R-:W0:Y:S08]  /*4410*/  MUFU.EX2 R101, R38 ;  /* 0x0000002600657308 */ /* 0x000e300000000800 */
[----:B------:R-:W-:Y:S08]  /*4420*/  MUFU.EX2 R96, R96 ;  /* 0x0000006000607308 */ /* 0x000ff00000000800 */
[----:B------:R-:W1:Y:S01]  /*4430*/  MUFU.EX2 R88, R88 ;  /* 0x0000005800587308 */ /* 0x000e620000000800 */
[--C-:B------:R-:W-:Y:S01]  /*4440*/  FFMA R97, R97, UR10, -R2.reuse ;  /* 0x0000000a61617c23 */ /* 0x100fe20008000802 */
[--C-:B------:R-:W-:Y:S01]  /*4450*/  FFMA R4, R40, UR10, -R2.reuse ;  /* 0x0000000a28047c23 */ /* 0x100fe20008000802 */
[----:B------:R-:W-:Y:S01]  /*4460*/  FFMA R5, R41, UR10, -R2 ;  /* 0x0000000a29057c23 */ /* 0x000fe20008000802 */
[----:B------:R-:W-:Y:S01]  /*4470*/  HMMA.16816.F32 R48, R16, R8, R48 ;  /* 0x000000081030723c */ /* 0x000fe20000001830 */
[----:B------:R-:W-:Y:S01]  /*4480*/  FMUL R97, R97, 1.4426950216293334961 ;  /* 0x3fb8aa3b61617820 */ /* 0x000fe20000400000 */
[----:B------:R-:W-:Y:S01]  /*4490*/  FMUL R4, R4, 1.4426950216293334961 ;  /* 0x3fb8aa3b04047820 */ /* 0x000fe20000400000 */
[----:B------:R-:W-:-:S05]  /*44a0*/  FMUL R5, R5, 1.4426950216293334961 ;  /* 0x3fb8aa3b05057820 */ /* 0x000fca0000400000 */
[C---:B------:R-:W-:Y:S01]  /*44b0*/  HMMA.16816.F32 R72, R16.reuse, R20, R72 ;  /* 0x000000141048723c */ /* 0x040fe20000001848 */
[----:B------:R-:W-:Y:S07]  /*44c0*/  MUFU.EX2 R102, R97 ;  /* 0x0000006100667308 */ /* 0x000fee0000000800 */
[C---:B------:R-:W-:Y:S08]  /*44d0*/  HMMA.16816.F32 R68, R16.reuse, R28, R68 ;  /* 0x0000001c1044723c */ /* 0x040ff00000001844 */
[C---:B-----5:R-:W-:Y:S08]  /*44e0*/  HMMA.16816.F32 R64, R16.reuse, R24, R64 ;  /* 0x000000181040723c */ /* 0x060ff00000001840 */
[C---:B------:R-:W-:Y:S08]  /*44f0*/  HMMA.16816.F32 R76, R16.reuse, R32, R76 ;  /* 0x00000020104c723c */ /* 0x040ff0000000184c */
[----:B------:R-:W-:Y:S01]  /*4500*/  HMMA.16816.F32 R108, R16, R104, R108 ;  /* 0x00000068106c723c */ /* 0x000fe2000000186c */
[----:B------:R-:W-:-:S02]  /*4510*/  F2FP.F16.F32.PACK_AB R16, R124, R87 ;  /* 0x000000577c10723e */ /* 0x000fc400000000ff */
[----:B0-----:R-:W-:Y:S02]  /*4520*/  F2FP.F16.F32.PACK_AB R17, R100, R101 ;  /* 0x000000656411723e */ /* 0x001fe400000000ff */
[----:B------:R-:W-:Y:S02]  /*4530*/  F2FP.F16.F32.PACK_AB R18, R123, R125 ;  /* 0x0000007d7b12723e */ /* 0x000fe400000000ff */
[----:B-1----:R-:W-:Y:S01]  /*4540*/  F2FP.F16.F32.PACK_AB R19, R88, R96 ;  /* 0x000000605813723e */ /* 0x002fe200000000ff */
[----:B------:R-:W-:Y:S06]  /*4550*/  MUFU.EX2 R41, R4 ;  /* 0x0000000400297308 */ /* 0x000fec0000000800 */
[----:B------:R-:W-:Y:S02]  /*4560*/  HMMA.16816.F32 R44, R16, R6, R44 ;  /* 0x00000006102c723c */ /* 0x000fe4000000182c */
[----:B------:R0:W-:Y:S01]  /*4570*/  MUFU.EX2 R97, R5 ;  /* 0x0000000500617308 */ /* 0x0001e20000000800 */
[----:B------:R-:W-:Y:S01]  /*4580*/  MOV R21, R37 ;  /* 0x0000002500157202 */ /* 0x000fe20000000f00 */
[--C-:B------:R-:W-:Y:S01]  /*4590*/  FFMA R90, R90, UR10, -R0.reuse ;  /* 0x0000000a5a5a7c23 */ /* 0x100fe20008000800 */
[--C-:B------:R-:W-:Y:S01]  /*45a0*/  FFMA R91, R91, UR10, -R0.reuse ;  /* 0x0000000a5b5b7c23 */ /* 0x100fe20008000800 */
[----:B0-----:R-:W0:Y:S01]  /*45b0*/  LDSM.16.M88.4 R4, [R3+UR6+0x8080] ;  /* 0x008080060304783b */ /* 0x001e220008000200 */
[--C-:B------:R-:W-:Y:S01]  /*45c0*/  FFMA R82, R82, UR10, -R0.reuse ;  /* 0x0000000a52527c23 */ /* 0x100fe20008000800 */
[----:B------:R-:W-:Y:S01]  /*45d0*/  FFMA R37, R83, UR10, -R0 ;  /* 0x0000000a53257c23 */ /* 0x000fe20008000800 */
[----:B------:R-:W-:Y:S01]  /*45e0*/  FMUL R115, R115, 1.4426950216293334961 ;  /* 0x3fb8aa3b73737820 */ /* 0x000fe20000400000 */
[----:B------:R-:W-:Y:S01]  /*45f0*/  FMUL R40, R90, 1.4426950216293334961 ;  /* 0x3fb8aa3b5a287820 */ /* 0x000fe20000400000 */
[----:B------:R-:W-:Y:S01]  /*4600*/  FMUL R39, R91, 1.4426950216293334961 ;  /* 0x3fb8aa3b5b277820 */ /* 0x000fe20000400000 */
[----:B------:R-:W-:Y:S01]  /*4610*/  FMUL R38, R82, 1.4426950216293334961 ;  /* 0x3fb8aa3b52267820 */ /* 0x000fe20000400000 */
[----:B------:R-:W-:-:S02]  /*4620*/  FMUL R37, R37, 1.4426950216293334961 ;  /* 0x3fb8aa3b25257820 */ /* 0x000fc40000400000 */
[----:B------:R-:W-:Y:S01]  /*4630*/  MUFU.EX2 R115, R115 ;  /* 0x0000007300737308 */ /* 0x000fe20000000800 */
[C---:B------:R-:W-:Y:S01]  /*4640*/  HMMA.16816.F32 R48, R16.reuse, R10, R48 ;  /* 0x0000000a1030723c */ /* 0x040fe20000001830 */
[----:B------:R-:W-:Y:S01]  /*4650*/  FADD R25, R12, R21 ;  /* 0x000000150c197221 */ /* 0x000fe20000000000 */
[----:B------:R-:W-:Y:S01]  /*4660*/  F2FP.F16.F32.PACK_AB R32, R116, R122 ;  /* 0x0000007a7420723e */ /* 0x000fe200000000ff */
[----:B------:R-:W1:Y:S04]  /*4670*/  LDSM.16.M88.4 R8, [R3+UR6+0x8880] ;  /* 0x008880060308783b */ /* 0x000e680008000200 */
[----:B------:R-:W-:Y:S08]  /*4680*/  MUFU.EX2 R40, R40 ;  /* 0x0000002800287308 */ /* 0x000ff00000000800 */
[----:B------:R-:W5:Y:S08]  /*4690*/  MUFU.EX2 R39, R39 ;  /* 0x0000002700277308 */ /* 0x000f700000000800 */
[----:B------:R-:W-:Y:S08]  /*46a0*/  MUFU.EX2 R38, R38 ;  /* 0x0000002600267308 */ /* 0x000ff00000000800 */
[----:B------:R-:W0:Y:S01]  /*46b0*/  MUFU.EX2 R37, R37 ;  /* 0x0000002500257308 */ /* 0x000e220000000800 */
[----:B------:R-:W-:Y:S01]  /*46c0*/  HMMA.16816.F32 R76, R16, R34, R76 ;  /* 0x00000022104c723c */ /* 0x000fe2000000184c */
[----:B-----5:R-:W-:-:S02]  /*46d0*/  F2FP.F16.F32.PACK_AB R33, R39, R40 ;  /* 0x000000282721723e */ /* 0x020fc400000000ff */
[----:B------:R-:W-:Y:S02]  /*46e0*/  F2FP.F16.F32.PACK_AB R34, R114, R115 ;  /* 0x000000737222723e */ /* 0x000fe400000000ff */
[----:B0-----:R-:W-:-:S07]  /*46f0*/  F2FP.F16.F32.PACK_AB R35, R37, R38 ;  /* 0x000000262523723e */ /* 0x001fce00000000ff */
[----:B------:R-:W-:Y:S01]  /*4700*/  HMMA.16816.F32 R48, R32, R4, R48 ;  /* 0x000000042030723c */ /* 0x000fe20000001830 */
[----:B---3--:R-:W-:Y:S01]  /*4710*/  FADD R25, R81, R25 ;  /* 0x0000001951197221 */ /* 0x008fe20000000000 */
[----:B----4-:R-:W-:-:S03]  /*4720*/  FADD R24, R89, R13 ;  /* 0x0000000d59187221 */ /* 0x010fc60000000000 */
[----:B------:R-:W-:Y:S01]  /*4730*/  FADD R25, R56, R25 ;  /* 0x0000001938197221 */ /* 0x000fe20000000000 */
[----:B------:R-:W-:-:S03]  /*4740*/  FADD R24, R61, R24 ;  /* 0x000000183d187221 */ /* 0x000fc60000000000 */
[----:B------:R-:W-:Y:S01]  /*4750*/  FADD R28, R98, R25 ;  /* 0x00000019621c7221 */ /* 0x000fe20000000000 */
[----:B------:R-:W3:Y:S01]  /*4760*/  LDL.LU R61, [R1+0x204] ;  /* 0x00020400013d7983 */ /* 0x000ee20000300800 */
[----:B--2---:R-:W-:-:S03]  /*4770*/  FADD R29, R80, R24 ;  /* 0x00000018501d7221 */ /* 0x004fc60000000000 */
[----:B------:R-:W2:Y:S01]  /*4780*/  LDL.LU R56, [R1+0x200] ;  /* 0x0002000001387983 */ /* 0x000ea20000300800 */
[----:B------:R-:W-:-:S03]  /*4790*/  FADD R5, R99, R29 ;  /* 0x0000001d63057221 */ /* 0x000fc60000000000 */
[----:B------:R-:W4:Y:S04]  /*47a0*/  LDL.LU R98, [R1+0x1fc] ;  /* 0x0001fc0001627983 */ /* 0x000f280000300800 */
[----:B------:R-:W5:Y:S01]  /*47b0*/  LDL.LU R99, [R1+0x1f8] ;  /* 0x0001f80001637983 */ /* 0x000f620000300800 */
[----:B------:R-:W-:Y:S01]  /*47c0*/  FADD R4, R59, R28 ;  /* 0x0000001c3b047221 */ /* 0x000fe20000000000 */
[----:B------:R-:W-:Y:S01]  /*47d0*/  FADD R5, R58, R5 ;  /* 0x000000053a057221 */ /* 0x000fe20000000000 */
[----:B-1----:R-:W-:Y:S01]  /*47e0*/  HMMA.16816.F32 R44, R32, R8, R44 ;  /* 0x00000008202c723c */ /* 0x002fe2000000182c */
[----:B------:R-:W2:Y:S01]  /*47f0*/  LDL.LU R59, [R1+0x1f4] ;  /* 0x0001f400013b7983 */ /* 0x000ea20000300800 */
[----:B------:R-:W-:Y:S01]  /*4800*/  FADD R9, R63, R4 ;  /* 0x000000043f097221 */ /* 0x000fe20000000000 */
[----:B------:R-:W-:-:S02]  /*4810*/  FADD R4, R43, R5 ;  /* 0x000000052b047221 */ /* 0x000fc40000000000 */
[----:B------:R-:W2:Y:S01]  /*4820*/  LDL.LU R58, [R1+0x1f0] ;  /* 0x0001f000013a7983 */ /* 0x000ea20000300800 */
[----:B------:R-:W-:-:S03]  /*4830*/  FADD R5, R42, R9 ;  /* 0x000000092a057221 */ /* 0x000fc60000000000 */
[----:B------:R-:W2:Y:S01]  /*4840*/  LDL.LU R63, [R1+0x1ec] ;  /* 0x0001ec00013f7983 */ /* 0x000ea20000300800 */
[----:B------:R-:W-:-:S03]  /*4850*/  FADD R5, R95, R5 ;  /* 0x000000055f057221 */ /* 0x000fc60000000000 */
[----:B------:R-:W2:Y:S04]  /*4860*/  LDL.LU R43, [R1+0x1e8] ;  /* 0x0001e800012b7983 */ /* 0x000ea80000300800 */
[----:B------:R-:W3:Y:S01]  /*4870*/  LDL.LU R42, [R1+0x1e4] ;  /* 0x0001e400012a7983 */ /* 0x000ee20000300800 */
[----:B------:R-:W-:Y:S01]  /*4880*/  FADD R5, R94, R5 ;  /* 0x000000055e057221 */ /* 0x000fe20000000000 */
[----:B------:R-:W-:Y:S01]  /*4890*/  FADD R4, R62, R4 ;  /* 0x000000043e047221 */ /* 0x000fe20000000000 */
[----:B------:R-:W-:Y:S01]  /*48a0*/  HMMA.16816.F32 R52, R16, R14, R52 ;  /* 0x0000000e1034723c */ /* 0x000fe20000001834 */
[----:B------:R-:W3:Y:S01]  /*48b0*/  LDL.LU R62, [R1+0x1e0] ;  /* 0x0001e000013e7983 */ /* 0x000ee20000300800 */
[----:B------:R-:W-:-:S03]  /*48c0*/  FADD R5, R57, R5 ;  /* 0x0000000539057221 */ /* 0x000fc60000000000 */
[----:B------:R-:W3:Y:S03]  /*48d0*/  LDL.LU R95, [R1+0x1dc] ;  /* 0x0001dc00015f7983 */ /* 0x000ee60000300800 */
[C---:B------:R-:W-:Y:S01]  /*48e0*/  HMMA.16816.F32 R72, R16.reuse, R22, R72 ;  /* 0x000000161048723c */ /* 0x040fe20000001848 */
[----:B------:R-:W0:Y:S04]  /*48f0*/  LDSM.16.M88.4 R12, [R3+UR6+0x9080] ;  /* 0x00908006030c783b */ /* 0x000e280008000200 */
[----:B------:R-:W1:Y:S03]  /*4900*/  LDSM.16.M88.4 R20, [R3+UR6+0x9880] ;  /* 0x009880060314783b */ /* 0x000e660008000200 */
[C---:B------:R-:W-:Y:S01]  /*4910*/  HMMA.16816.F32 R68, R16.reuse, R30, R68 ;  /* 0x0000001e1044723c */ /* 0x040fe20000001844 */
[----:B------:R-:W-:Y:S04]  /*4920*/  LDSM.16.M88.4 R28, [R3+UR6+0xb080] ;  /* 0x00b08006031c783b */ /* 0x000fe80008000200 */
[----:B------:R-:W-:Y:S03]  /*4930*/  LDSM.16.M88.4 R80, [R3+UR6+0xb880] ;  /* 0x00b880060350783b */ /* 0x000fe60008000200 */
[C---:B------:R-:W-:Y:S01]  /*4940*/  HMMA.16816.F32 R64, R16.reuse, R26, R64 ;  /* 0x0000001a1040723c */ /* 0x040fe20000001840 */
[----:B------:R-:W-:Y:S04]  /*4950*/  LDSM.16.M88.4 R24, [R3+UR6+0xa880] ;  /* 0x00a880060318783b */ /* 0x000fe80008000200 */
[----:B------:R-:W3:Y:S03]  /*4960*/  LDL.LU R94, [R1+0x1d8] ;  /* 0x0001d800015e7983 */ /* 0x000ee60000300800 */
[----:B------:R-:W-:Y:S01]  /*4970*/  HMMA.16816.F32 R108, R16, R106, R108 ;  /* 0x0000006a106c723c */ /* 0x000fe2000000186c */
[----:B------:R0:W1:Y:S04]  /*4980*/  LDSM.16.M88.4 R16, [R3+UR6+0xa080] ;  /* 0x00a080060310783b */ /* 0x0000680008000200 */
[----:B------:R-:W3:Y:S01]  /*4990*/  LDL.LU R57, [R1+0x1d4] ;  /* 0x0001d40001397983 */ /* 0x000ee20000300800 */
[----:B0-----:R-:W-:-:S03]  /*49a0*/  FADD R3, R86, R5 ;  /* 0x0000000556037221 */ /* 0x001fc60000000000 */
[----:B------:R-:W3:Y:S01]  /*49b0*/  LDL.LU R86, [R1+0x1d0] ;  /* 0x0001d00001567983 */ /* 0x000ee20000300800 */
[----:B------:R-:W-:-:S03]  /*49c0*/  FADD R3, R87, R3 ;  /* 0x0000000357037221 */ /* 0x000fc60000000000 */
[----:B------:R-:W3:Y:S01]  /*49d0*/  LDL.LU R87, [R1+0x1cc] ;  /* 0x0001cc0001577983 */ /* 0x000ee20000300800 */
[----:B------:R-:W-:-:S04]  /*49e0*/  FADD R119, R119, R4 ;  /* 0x0000000477777221 */ /* 0x000fc80000000000 */
[----:B------:R-:W-:Y:S01]  /*49f0*/  FADD R119, R118, R119 ;  /* 0x0000007776777221 */ /* 0x000fe20000000000 */
[----:B------:R-:W-:Y:S02]  /*4a00*/  FADD R3, R124, R3 ;  /* 0x000000037c037221 */ /* 0x000fe40000000000 */
[----:B------:R-:W3:Y:S01]  /*4a10*/  LDL.LU R124, [R1+0x1c8] ;  /* 0x0001c800017c7983 */ /* 0x000ee20000300800 */
[----:B------:R-:W-:Y:S01]  /*4a20*/  FADD R119, R117, R119 ;  /* 0x0000007775777221 */ /* 0x000fe20000000000 */
[----:B------:R-:W-:Y:S02]  /*4a30*/  FADD R4, R125, R3 ;  /* 0x000000037d047221 */ /* 0x000fe40000000000 */
[----:B------:R-:W3:Y:S01]  /*4a40*/  LDL.LU R125, [R1+0x1c4] ;  /* 0x0001c400017d7983 */ /* 0x000ee20000300800 */
[----:B------:R-:W-:-:S03]  /*4a50*/  FADD R113, R113, R119 ;  /* 0x0000007771717221 */ /* 0x000fc60000000000 */
[----:B------:R-:W3:Y:S01]  /*4a60*/  LDL.LU R105, [R1+0xbc] ;  /* 0x0000bc0001697983 */ /* 0x000ee20000300800 */
[----:B------:R-:W-:-:S03]  /*4a70*/  FADD R113, R101, R113 ;  /* 0x0000007165717221 */ /* 0x000fc60000000000 */
[----:B------:R-:W3:Y:S01]  /*4a80*/  LDL.LU R101, [R1+0xb8] ;  /* 0x0000b80001657983 */ /* 0x000ee20000300800 */
[----:B------:R-:W-:Y:S01]  /*4a90*/  FADD R100, R100, R113 ;  /* 0x0000007164647221 */ /* 0x000fe20000000000 */
[----:B------:R-:W-:Y:S03]  /*4aa0*/  HMMA.16816.F32 R52, R32, R12, R52 ;  /* 0x0000000c2034723c */ /* 0x000fe60000001834 */
[----:B------:R-:W-:Y:S01]  /*4ab0*/  FADD R100, R96, R100 ;  /* 0x0000006460647221 */ /* 0x000fe20000000000 */
[----:B------:R-:W-:-:S03]  /*4ac0*/  FADD R123, R123, R4 ;  /* 0x000000047b7b7221 */ /* 0x000fc60000000000 */
[----:B------:R-:W-:Y:S01]  /*4ad0*/  FADD R88, R88, R100 ;  /* 0x0000006458587221 */ /* 0x000fe20000000000 */
[----:B------:R-:W-:-:S03]  /*4ae0*/  FADD R123, R122, R123 ;  /* 0x0000007b7a7b7221 */ /* 0x000fc60000000000 */
[----:B------:R-:W-:Y:S01]  /*4af0*/  FADD R88, R40, R88 ;  /* 0x0000005828587221 */ /* 0x000fe20000000000 */
[----:B------:R-:W-:-:S03]  /*4b00*/  FADD R123, R116, R123 ;  /* 0x0000007b747b7221 */ /* 0x000fc60000000000 */
[----:B------:R-:W-:Y:S01]  /*4b10*/  FADD R88, R39, R88 ;  /* 0x0000005827587221 */ /* 0x000fe20000000000 */
[----:B------:R-:W-:Y:S01]  /*4b20*/  FFMA R84, R84, UR10, -R2 ;  /* 0x0000000a54547c23 */ /* 0x000fe20008000802 */
[----:B------:R-:W-:Y:S02]  /*4b30*/  FADD R123, R115, R123 ;  /* 0x0000007b737b7221 */ /* 0x000fe40000000000 */
[----:B------:R-:W-:Y:S01]  /*4b40*/  FADD R88, R38, R88 ;  /* 0x0000005826587221 */ /* 0x000fe20000000000 */
[----:B------:R-:W-:Y:S01]  /*4b50*/  FMUL R84, R84, 1.4426950216293334961 ;  /* 0x3fb8aa3b54547820 */ /* 0x000fe20000400000 */
[----:B------:R-:W-:Y:S01]  /*4b60*/  FFMA R85, R85, UR10, -R2 ;  /* 0x0000000a55557c23 */ /* 0x000fe20008000802 */
[----:B------:R-:W-:Y:S01]  /*4b70*/  FADD R123, R114, R123 ;  /* 0x0000007b727b7221 */ /* 0x000fe20000000000 */
[----:B------:R-:W-:Y:S01]  /*4b80*/  FADD R88, R37, R88 ;  /* 0x0000005825587221 */ /* 0x000fe20000000000 */
[--C-:B------:R-:W-:Y:S01]  /*4b90*/  FFMA R90, R92, UR10, -R2.reuse ;  /* 0x0000000a5c5a7c23 */ /* 0x100fe20008000802 */
[----:B-1----:R-:W-:Y:S01]  /*4ba0*/  HMMA.16816.F32 R72, R32, R20, R72 ;  /* 0x000000142048723c */ /* 0x002fe20000001848 */
[----:B------:R-:W-:Y:S01]  /*4bb0*/  MUFU.EX2 R104, R84 ;  /* 0x0000005400687308 */ /* 0x000fe20000000800 */
[----:B------:R-:W-:Y:S01]  /*4bc0*/  FMUL R85, R85, 1.4426950216293334961 ;  /* 0x3fb8aa3b55557820 */ /* 0x000fe20000400000 */
[----:B------:R-:W-:Y:S01]  /*4bd0*/  FMUL R90, R90, 1.4426950216293334961 ;  /* 0x3fb8aa3b5a5a7820 */ /* 0x000fe20000400000 */
[----:B------:R-:W-:-:S04]  /*4be0*/  FFMA R89, R93, UR10, -R2 ;  /* 0x0000000a5d597c23 */ /* 0x000fc80008000802 */
[C---:B------:R-:W-:Y:S01]  /*4bf0*/  HMMA.16816.F32 R68, R32.reuse, R16, R68 ;  /* 0x000000102044723c */ /* 0x040fe20000001844 */
[----:B------:R-:W-:Y:S07]  /*4c00*/  MUFU.EX2 R103, R85 ;  /* 0x0000005500677308 */ /* 0x000fee0000000800 */
[----:B------:R-:W-:Y:S01]  /*4c10*/  HMMA.16816.F32 R64, R32, R24, R64 ;  /* 0x000000182040723c */ /* 0x000fe20000001840 */
[--C-:B-----5:R-:W-:Y:S01]  /*4c20*/  FFMA R99, R99, UR10, -R0.reuse ;  /* 0x0000000a63637c23 */ /* 0x120fe20008000800 */
[----:B----4-:R-:W-:-:S02]  /*4c30*/  FFMA R8, R98, UR10, -R0 ;  /* 0x0000000a62087c23 */ /* 0x010fc40008000800 */
[----:B------:R-:W4:Y:S01]  /*4c40*/  LDL R98, [R1+0xb4] ;  /* 0x0000b40001627983 */ /* 0x000f220000100800 */
[----:B------:R-:W-:-:S03]  /*4c50*/  FMUL R9, R99, 1.4426950216293334961 ;  /* 0x3fb8aa3b63097820 */ /* 0x000fc60000400000 */
[----:B------:R-:W5:Y:S01]  /*4c60*/  LDL R99, [R1+0x1c0] ;  /* 0x0001c00001637983 */ /* 0x000f620000100800 */
[----:B------:R-:W-:Y:S01]  /*4c70*/  FMUL R8, R8, 1.4426950216293334961 ;  /* 0x3fb8aa3b08087820 */ /* 0x000fe20000400000 */
[--C-:B--2---:R-:W-:Y:S01]  /*4c80*/  FFMA R43, R43, UR10, -R0.reuse ;  /* 0x0000000a2b2b7c23 */ /* 0x104fe20008000800 */
[----:B---3--:R-:W-:-:S03]  /*4c90*/  FFMA R42, R42, UR10, -R0 ;  /* 0x0000000a2a2a7c23 */ /* 0x008fc60008000800 */
[----:B------:R-:W-:Y:S01]  /*4ca0*/  FMUL R13, R43, 1.4426950216293334961 ;  /* 0x3fb8aa3b2b0d7820 */ /* 0x000fe20000400000 */
[----:B------:R-:W-:Y:S01]  /*4cb0*/  FMUL R12, R42, 1.4426950216293334961 ;  /* 0x3fb8aa3b2a0c7820 */ /* 0x000fe20000400000 */
[----:B------:R-:W0:Y:S08]  /*4cc0*/  MUFU.EX2 R8, R8 ;  /* 0x0000000800087308 */ /* 0x000e300000000800 */
[----:B------:R-:W1:Y:S08]  /*4cd0*/  MUFU.EX2 R9, R9 ;  /* 0x0000000900097308 */ /* 0x000e700000000800 */
[----:B------:R-:W-:Y:S08]  /*4ce0*/  MUFU.EX2 R12, R12 ;  /* 0x0000000c000c7308 */ /* 0x000ff00000000800 */
[----:B------:R-:W2:Y:S01]  /*4cf0*/  MUFU.EX2 R13, R13 ;  /* 0x0000000d000d7308 */ /* 0x000ea20000000800 */
[----:B------:R-:W-:Y:S01]  /*4d00*/  HMMA.16816.F32 R76, R32, R28, R76 ;  /* 0x0000001c204c723c */ /* 0x000fe2000000184c */
[----:B------:R-:W-:Y:S01]  /*4d10*/  FFMA R94, R94, UR10, -R0 ;  /* 0x0000000a5e5e7c23 */ /* 0x000fe20008000800 */
[----:B0-----:R-:W-:Y:S01]  /*4d20*/  FADD R88, R8, R88 ;  /* 0x0000005808587221 */ /* 0x001fe20000000000 */
[--C-:B------:R-:W-:Y:S01]  /*4d30*/  FFMA R95, R95, UR10, -R0.reuse ;  /* 0x0000000a5f5f7c23 */ /* 0x100fe20008000800 */
[--C-:B------:R-:W-:Y:S01]  /*4d40*/  FFMA R86, R86, UR10, -R0.reuse ;  /* 0x0000000a56567c23 */ /* 0x100fe20008000800 */
[----:B------:R-:W-:-:S03]  /*4d50*/  FFMA R87, R87, UR10, -R0 ;  /* 0x0000000a57577c23 */ /* 0x000fc60008000800 */
[----:B------:R-:W-:Y:S01]  /*4d60*/  FMUL R3, R86, 1.4426950216293334961 ;  /* 0x3fb8aa3b56037820 */ /* 0x000fe20000400000 */
[----:B------:R-:W-:Y:S01]  /*4d70*/  HMMA.16816.F32 R108, R32, R80, R108 ;  /* 0x00000050206c723c */ /* 0x000fe2000000186c */
[----:B------:R-:W-:Y:S01]  /*4d80*/  FMUL R4, R87, 1.4426950216293334961 ;  /* 0x3fb8aa3b57047820 */ /* 0x000fe20000400000 */
[----:B------:R-:W-:Y:S01]  /*4d90*/  F2FP.F16.F32.PACK_AB R32, R102, R112 ;  /* 0x000000706620723e */ /* 0x000fe200000000ff */
[----:B------:R-:W-:Y:S02]  /*4da0*/  FADD R112, R112, R123 ;  /* 0x0000007b70707221 */ /* 0x000fe40000000000 */
[----:B------:R-:W0:Y:S01]  /*4db0*/  MUFU.EX2 R3, R3 ;  /* 0x0000000300037308 */ /* 0x000e220000000800 */
[----:B------:R-:W-:Y:S01]  /*4dc0*/  FMUL R5, R94, 1.4426950216293334961 ;  /* 0x3fb8aa3b5e057820 */ /* 0x000fe20000400000 */
[----:B------:R-:W-:Y:S01]  /*4dd0*/  FFMA R57, R57, UR10, -R2 ;  /* 0x0000000a39397c23 */ /* 0x000fe20008000802 */
[----:B-1----:R-:W-:Y:S01]  /*4de0*/  F2FP.F16.F32.PACK_AB R33, R9, R8 ;  /* 0x000000080921723e */ /* 0x002fe200000000ff */
[----:B------:R-:W-:Y:S01]  /*4df0*/  FADD R112, R102, R112 ;  /* 0x0000007066707221 */ /* 0x000fe20000000000 */
[----:B------:R-:W-:Y:S01]  /*4e00*/  F2FP.F16.F32.PACK_AB R34, R97, R41 ;  /* 0x000000296122723e */ /* 0x000fe200000000ff */
[----:B------:R-:W-:Y:S01]  /*4e10*/  FADD R9, R9, R88 ;  /* 0x0000005809097221 */ /* 0x000fe20000000000 */
[----:B--2---:R-:W-:Y:S01]  /*4e20*/  F2FP.F16.F32.PACK_AB R35, R13, R12 ;  /* 0x0000000c0d23723e */ /* 0x004fe200000000ff */
[----:B------:R-:W1:Y:S01]  /*4e30*/  MUFU.EX2 R4, R4 ;  /* 0x0000000400047308 */ /* 0x000e620000000800 */
[----:B------:R-:W-:Y:S01]  /*4e40*/  FFMA R93, R60, UR10, -R2 ;  /* 0x0000000a3c5d7c23 */ /* 0x000fe20008000802 */
[----:B------:R-:W-:Y:S01]  /*4e50*/  FMUL R89, R89, 1.4426950216293334961 ;  /* 0x3fb8aa3b59597820 */ /* 0x000fe20000400000 */
[----:B------:R-:W-:Y:S01]  /*4e60*/  FMUL R84, R95, 1.4426950216293334961 ;  /* 0x3fb8aa3b5f547820 */ /* 0x000fe20000400000 */
[----:B------:R-:W-:Y:S01]  /*4e70*/  FFMA R62, R62, UR10, -R0 ;  /* 0x0000000a3e3e7c23 */ /* 0x000fe20008000800 */
[----:B------:R-:W-:Y:S01]  /*4e80*/  FMUL R57, R57, 1.4426950216293334961 ;  /* 0x3fb8aa3b39397820 */ /* 0x000fe20000400000 */
[----:B------:R-:W-:Y:S01]  /*4e90*/  FADD R41, R41, R112 ;  /* 0x0000007029297221 */ /* 0x000fe20000000000 */
[----:B------:R-:W-:Y:S01]  /*4ea0*/  FADD R9, R12, R9 ;  /* 0x000000090c097221 */ /* 0x000fe20000000000 */
[----:B------:R-:W2:Y:S01]  /*4eb0*/  MUFU.EX2 R90, R90 ;  /* 0x0000005a005a7308 */ /* 0x000ea20000000800 */
[----:B------:R-:W-:Y:S01]  /*4ec0*/  FMUL R93, R93, 1.4426950216293334961 ;  /* 0x3fb8aa3b5d5d7820 */ /* 0x000fe20000400000 */
[----:B------:R-:W-:Y:S01]  /*4ed0*/  FMUL R29, R62, 1.4426950216293334961 ;  /* 0x3fb8aa3b3e1d7820 */ /* 0x000fe20000400000 */
[----:B------:R-:W-:Y:S01]  /*4ee0*/  FFMA R63, R63, UR10, -R0 ;  /* 0x0000000a3f3f7c23 */ /* 0x000fe20008000800 */
[----:B------:R-:W-:Y:S04]  /*4ef0*/  HMMA.16816.F32 R48, R32, R6, R48 ;  /* 0x000000062030723c */ /* 0x000fe80000001830 */
[----:B------:R-:W3:Y:S01]  /*4f00*/  MUFU.EX2 R5, R5 ;  /* 0x0000000500057308 */ /* 0x000ee20000000800 */
[--C-:B------:R-:W-:Y:S01]  /*4f10*/  FFMA R61, R61, UR10, -R2.reuse ;  /* 0x0000000a3d3d7c23 */ /* 0x100fe20008000802 */
[----:B------:R-:W-:Y:S01]  /*4f20*/  FFMA R91, R56, UR10, -R2 ;  /* 0x0000000a385b7c23 */ /* 0x000fe20008000802 */
[--C-:B------:R-:W-:Y:S01]  /*4f30*/  FFMA R6, R58, UR10, -R0.reuse ;  /* 0x0000000a3a067c23 */ /* 0x100fe20008000800 */
[----:B------:R-:W-:Y:S01]  /*4f40*/  FFMA R7, R59, UR10, -R0 ;  /* 0x0000000a3b077c23 */ /* 0x000fe20008000800 */
[----:B------:R-:W-:Y:S01]  /*4f50*/  FADD R97, R97, R41 ;  /* 0x0000002961617221 */ /* 0x000fe20000000000 */
[----:B------:R-:W-:-:S02]  /*4f60*/  FADD R13, R13, R9 ;  /* 0x000000090d0d7221 */ /* 0x000fc40000000000 */
[----:B------:R-:W1:Y:S01]  /*4f70*/  MUFU.EX2 R89, R89 ;  /* 0x0000005900597308 */ /* 0x000e620000000800 */
[----:B------:R-:W-:Y:S01]  /*4f80*/  FMUL R28, R63, 1.4426950216293334961 ;  /* 0x3fb8aa3b3f1c7820 */ /* 0x000fe20000400000 */
[----:B------:R-:W-:Y:S01]  /*4f90*/  FMUL R61, R61, 1.4426950216293334961 ;  /* 0x3fb8aa3b3d3d7820 */ /* 0x000fe20000400000 */
[----:B------:R-:W-:-:S05]  /*4fa0*/  FADD R24, R104, R97 ;  /* 0x0000006168187221 */ /* 0x000fca0000000000 */
[----:B------:R1:W-:Y:S01]  /*4fb0*/  MUFU.EX2 R85, R57 ;  /* 0x0000003900557308 */ /* 0x0003e20000000800 */
[----:B0-----:R-:W-:Y:S01]  /*4fc0*/  FADD R13, R3, R13 ;  /* 0x0000000d030d7221 */ /* 0x001fe20000000000 */
[----:B------:R-:W-:-:S06]  /*4fd0*/  FMUL R91, R91, 1.4426950216293334961 ;  /* 0x3fb8aa3b5b5b7820 */ /* 0x000fcc0000400000 */
[----:B------:R-:W0:Y:S01]  /*4fe0*/  MUFU.EX2 R84, R84 ;  /* 0x0000005400547308 */ /* 0x000e220000000800 */
[----:B-1----:R-:W1:Y:S01]  /*4ff0*/  LDSM.16.M88.4 R56, [R36+UR6+0x8880] ;  /* 0x008880062438783b */ /* 0x002e620008000200 */
[----:B------:R-:W-:Y:S01]  /*5000*/  FMUL R6, R6, 1.4426950216293334961 ;  /* 0x3fb8aa3b06067820 */ /* 0x000fe20000400000 */
[----:B------:R-:W-:-:S05]  /*5010*/  FADD R24, R103, R24 ;  /* 0x0000001867187221 */ /* 0x000fca0000000000 */
[----:B------:R-:W0:Y:S01]  /*5020*/  MUFU.EX2 R93, R93 ;  /* 0x0000005d005d7308 */ /* 0x000e220000000800 */
[----:B------:R-:W-:Y:S01]  /*5030*/  FADD R25, R4, R13 ;  /* 0x0000000d04197221 */ /* 0x000fe20000000000 */
[----:B------:R-:W-:Y:S01]  /*5040*/  FMUL R7, R7, 1.4426950216293334961 ;  /* 0x3fb8aa3b07077820 */ /* 0x000fe20000400000 */
[C---:B------:R-:W-:Y:S01]  /*5050*/  HMMA.16816.F32 R44, R32.reuse, R10, R44 ;  /* 0x0000000a202c723c */ /* 0x040fe2000000182c */
[----:B------:R-:W-:Y:S04]  /*5060*/  LDSM.16.M88.4 R40, [R36+UR6+0x9080] ;  /* 0x009080062428783b */ /* 0x000fe80008000200 */
[----:B------:R-:W0:Y:S01]  /*5070*/  MUFU.EX2 R29, R29 ;  /* 0x0000001d001d7308 */ /* 0x000e220000000800 */
[----:B------:R-:W-:Y:S02]  /*5080*/  LDSM.16.M88.4 R8, [R36+UR6+0xb080] ;  /* 0x00b080062408783b */ /* 0x000fe40008000200 */
[C---:B------:R-:W-:Y:S05]  /*5090*/  HMMA.16816.F32 R52, R32.reuse, R14, R52 ;  /* 0x0000000e2034723c */ /* 0x040fea0000001834 */
[----:B------:R0:W1:Y:S01]  /*50a0*/  MUFU.EX2 R92, R61 ;  /* 0x0000003d005c7308 */ /* 0x0000620000000800 */
[----:B------:R-:W-:Y:S02]  /*50b0*/  LDSM.16.M88.4 R12, [R36+UR6+0xa880] ;  /* 0x00a88006240c783b */ /* 0x000fe40008000200 */
[C---:B------:R-:W-:Y:S05]  /*50c0*/  HMMA.16816.F32 R72, R32.reuse, R22, R72 ;  /* 0x000000162048723c */ /* 0x040fea0000001848 */
[----:B------:R-:W1:Y:S01]  /*50d0*/  MUFU.EX2 R28, R28 ;  /* 0x0000001c001c7308 */ /* 0x000e620000000800 */
[----:B0-----:R-:W0:Y:S02]  /*50e0*/  LDSM.16.M88.4 R60, [R36+UR6+0x8080] ;  /* 0x00808006243c783b */ /* 0x001e240008000200 */
[----:B------:R-:W-:Y:S01]  /*50f0*/  HMMA.16816.F32 R68, R32, R18, R68 ;  /* 0x000000122044723c */ /* 0x000fe20000001844 */
[----:B--2---:R-:W-:Y:S01]  /*5100*/  FADD R24, R90, R24 ;  /* 0x000000185a187221 */ /* 0x004fe20000000000 */
[----:B------:R-:W2:Y:S01]  /*5110*/  LDSM.16.M88.4 R20, [R36+UR6+0x9880] ;  /* 0x009880062414783b */ /* 0x000ea20008000200 */
[----:B---3--:R-:W-:-:S02]  /*5120*/  FADD R25, R5, R25 ;  /* 0x0000001905197221 */ /* 0x008fc40000000000 */
[----:B------:R-:W3:Y:S01]  /*5130*/  MUFU.EX2 R91, R91 ;  /* 0x0000005b005b7308 */ /* 0x000ee20000000800 */
[----:B------:R-:W0:Y:S04]  /*5140*/  LDSM.16.M88.4 R16, [R36+UR6+0xa080] ;  /* 0x00a080062410783b */ /* 0x000e280008000200 */
[----:B------:R-:W0:Y:S03]  /*5150*/  LDSM.16.M88.4 R36, [R36+UR6+0xb880] ;  /* 0x00b880062424783b */ /* 0x000e260008000200 */
[----:B------:R-:W3:Y:S01]  /*5160*/  MUFU.EX2 R6, R6 ;  /* 0x0000000600067308 */ /* 0x000ee20000000800 */
[----:B------:R-:W-:Y:S01]  /*5170*/  FADD R24, R89, R24 ;  /* 0x0000001859187221 */ /* 0x000fe20000000000 */
[----:B------:R-:W-:-:S06]  /*5180*/  FADD R25, R84, R25 ;  /* 0x0000001954197221 */ /* 0x000fcc0000000000 */
[----:B------:R-:W2:Y:S01]  /*5190*/  MUFU.EX2 R7, R7 ;  /* 0x0000000700077308 */ /* 0x000ea20000000800 */
[----:B------:R-:W-:Y:S01]  /*51a0*/  FADD R24, R93, R24 ;  /* 0x000000185d187221 */ /* 0x000fe20000000000 */
[----:B------:R-:W-:-:S03]  /*51b0*/  FADD R25, R29, R25 ;  /* 0x000000191d197221 */ /* 0x000fc60000000000 */
[----:B-1----:R-:W-:Y:S01]  /*51c0*/  FADD R24, R92, R24 ;  /* 0x000000185c187221 */ /* 0x002fe20000000000 */
[----:B------:R-:W-:-:S03]  /*51d0*/  FADD R25, R28, R25 ;  /* 0x000000191c197221 */ /* 0x000fc60000000000 */
[----:B---3--:R-:W-:Y:S01]  /*51e0*/  FADD R24, R91, R24 ;  /* 0x000000185b187221 */ /* 0x008fe20000000000 */
[----:B------:R-:W-:Y:S01]  /*51f0*/  FADD R25, R6, R25 ;  /* 0x0000001906197221 */ /* 0x000fe20000000000 */
[C---:B------:R-:W-:Y:S01]  /*5200*/  HMMA.16816.F32 R64, R32.reuse, R26, R64 ;  /* 0x0000001a2040723c */ /* 0x040fe20000001840 */
[----:B------:R-:W-:Y:S01]  /*5210*/  F2FP.F16.F32.PACK_AB R26, R89, R90 ;  /* 0x0000005a591a723e */ /* 0x000fe200000000ff */
[----:B------:R-:W-:Y:S01]  /*5220*/  FADD R80, R85, R24 ;  /* 0x0000001855507221 */ /* 0x000fe20000000000 */
[----:B------:R-:W-:Y:S02]  /*5230*/  F2FP.F16.F32.PACK_AB R24, R103, R104 ;  /* 0x000000686718723e */ /* 0x000fe400000000ff */
[----:B------:R-:W-:Y:S01]  /*5240*/  F2FP.F16.F32.PACK_AB R27, R84, R5 ;  /* 0x00000005541b723e */ /* 0x000fe200000000ff */
[----:B--2---:R-:W-:Y:S01]  /*5250*/  FADD R81, R7, R25 ;  /* 0x0000001907517221 */ /* 0x004fe20000000000 */
[----:B------:R-:W-:Y:S01]  /*5260*/  F2FP.F16.F32.PACK_AB R25, R4, R3 ;  /* 0x000000030419723e */ /* 0x000fe200000000ff */
[C---:B------:R-:W-:Y:S08]  /*5270*/  HMMA.16816.F32 R76, R32.reuse, R30, R76 ;  /* 0x0000001e204c723c */ /* 0x040ff0000000184c */
[----:B------:R-:W-:Y:S01]  /*5280*/  HMMA.16816.F32 R108, R32, R82, R108 ;  /* 0x00000052206c723c */ /* 0x000fe2000000186c */
[----:B------:R-:W1:Y:S07]  /*5290*/  SHFL.BFLY PT, R30, R80, 0x2, 0x1f ;  /* 0x0c401f00501e7f89 */ /* 0x000e6e00000e0000 */
[C---:B------:R-:W-:Y:S01]  /*52a0*/  HMMA.16816.F32 R44, R24.reuse, R56, R44 ;  /* 0x00000038182c723c */ /* 0x040fe2000000182c */
[----:B------:R-:W2:Y:S07]  /*52b0*/  SHFL.BFLY PT, R31, R81, 0x2, 0x1f ;  /* 0x0c401f00511f7f89 */ /* 0x000eae00000e0000 */
[C---:B0-----:R-:W-:Y:S08]  /*52c0*/  HMMA.16816.F32 R48, R24.reuse, R60, R48 ;  /* 0x0000003c1830723c */ /* 0x041ff00000001830 */
[C---:B------:R-:W-:Y:S08]  /*52d0*/  HMMA.16816.F32 R52, R24.reuse, R40, R52 ;  /* 0x000000281834723c */ /* 0x040ff00000001834 */
[C---:B------:R-:W-:Y:S08]  /*52e0*/  HMMA.16816.F32 R72, R24.reuse, R20, R72 ;  /* 0x000000141848723c */ /* 0x040ff00000001848 */
[C---:B------:R-:W-:Y:S08]  /*52f0*/  HMMA.16816.F32 R68, R24.reuse, R16, R68 ;  /* 0x000000101844723c */ /* 0x040ff00000001844 */
[C---:B------:R-:W-:Y:S08]  /*5300*/  HMMA.16816.F32 R64, R24.reuse, R12, R64 ;  /* 0x0000000c1840723c */ /* 0x040ff00000001840 */
[C---:B------:R-:W-:Y:S08]  /*5310*/  HMMA.16816.F32 R76, R24.reuse, R8, R76 ;  /* 0x00000008184c723c */ /* 0x040ff0000000184c */
[----:B------:R-:W-:Y:S01]  /*5320*/  HMMA.16816.F32 R108, R24, R36, R108 ;  /* 0x00000024186c723c */ /* 0x000fe2000000186c */
[----:B------:R-:W-:-:S02]  /*5330*/  F2FP.F16.F32.PACK_AB R24, R92, R93 ;  /* 0x0000005d5c18723e */ /* 0x000fc400000000ff */
[----:B------:R-:W-:Y:S02]  /*5340*/  F2FP.F16.F32.PACK_AB R25, R28, R29 ;  /* 0x0000001d1c19723e */ /* 0x000fe400000000ff */
[----:B------:R-:W-:Y:S02]  /*5350*/  F2FP.F16.F32.PACK_AB R26, R85, R91 ;  /* 0x0000005b551a723e */ /* 0x000fe400000000ff */
[----:B------:R-:W-:-:S07]  /*5360*/  F2FP.F16.F32.PACK_AB R27, R7, R6 ;  /* 0x00000006071b723e */ /* 0x000fce00000000ff */
[----:B------:R-:W-:Y:S01]  /*5370*/  HMMA.16816.F32 R32, R24, R58, R44 ;  /* 0x0000003a1820723c */ /* 0x000fe2000000182c */
[----:B-1----:R-:W-:Y:S01]  /*5380*/  FADD R30, R80, R30 ;  /* 0x0000001e501e7221 */ /* 0x002fe20000000000 */
[----:B--2---:R-:W-:-:S04]  /*5390*/  FADD R31, R81, R31 ;  /* 0x0000001f511f7221 */ /* 0x004fc80000000000 */
[----:B------:R-:W0:Y:S02]  /*53a0*/  SHFL.BFLY PT, R3, R30, 0x1, 0x1f ;  /* 0x0c201f001e037f89 */ /* 0x000e2400000e0000 */
[C---:B------:R-:W-:Y:S02]  /*53b0*/  HMMA.16816.F32 R44, R24.reuse, R42, R52 ;  /* 0x0000002a182c723c */ /* 0x040fe40000001834 */
[----:B------:R-:W1:Y:S06]  /*53c0*/  SHFL.BFLY PT, R8, R31, 0x1, 0x1f ;  /* 0x0c201f001f087f89 */ /* 0x000e6c00000e0000 */
[C---:B------:R-:W-:Y:S03]  /*53d0*/  HMMA.16816.F32 R40, R24.reuse, R22, R72 ;  /* 0x000000161828723c */ /* 0x040fe60000001848 */
[----:B------:R-:W-:Y:S04]  /*53e0*/  STL.64 [R1], R32 ;  /* 0x0000002001007387 */ /* 0x000fe80000100a00 */
[----:B------:R2:W-:Y:S01]  /*53f0*/  STL.64 [R1+0x8], R34 ;  /* 0x0000082201007387 */ /* 0x0005e20000100a00 */
[C---:B------:R-:W-:Y:S08]  /*5400*/  HMMA.16816.F32 R20, R24.reuse, R14, R64 ;  /* 0x0000000e1814723c */ /* 0x040ff00000001840 */
[C---:B--2---:R-:W-:Y:S08]  /*5410*/  HMMA.16816.F32 R32, R24.reuse, R18, R68 ;  /* 0x000000121820723c */ /* 0x044ff00000001844 */
[C---:B------:R-:W-:Y:S08]  /*5420*/  HMMA.16816.F32 R16, R24.reuse, R10, R76 ;  /* 0x0000000a1810723c */ /* 0x040ff0000000184c */
[----:B------:R-:W-:Y:S01]  /*5430*/  HMMA.16816.F32 R12, R24, R38, R108 ;  /* 0x00000026180c723c */ /* 0x000fe2000000186c */
[----:B------:R2:W-:Y:S01]  /*5440*/  STL.64 [R1+0x10], R44 ;  /* 0x0000102c01007387 */ /* 0x0005e20000100a00 */
[----:B0-----:R-:W-:-:S03]  /*5450*/  FADD R30, R30, R3 ;  /* 0x000000031e1e7221 */ /* 0x001fc60000000000 */
[----:B------:R2:W-:Y:S01]  /*5460*/  STL.64 [R1+0x18], R46 ;  /* 0x0000182e01007387 */ /* 0x0005e20000100a00 */
[----:B-1----:R-:W-:-:S03]  /*5470*/  FADD R31, R31, R8 ;  /* 0x000000081f1f7221 */ /* 0x002fc60000000000 */
[----:B------:R2:W-:Y:S04]  /*5480*/  STL.64 [R1+0x20], R40 ;  /* 0x0000202801007387 */ /* 0x0005e80000100a00 */
[----:B------:R2:W-:Y:S01]  /*5490*/  STL.64 [R1+0x28], R42 ;  /* 0x0000282a01007387 */ /* 0x0005e20000100a00 */
[----:B------:R-:W-:-:S03]  /*54a0*/  FFMA R105, R121, R105, R30 ;  /* 0x0000006979697223 */ /* 0x000fc6000000001e */
[----:B------:R2:W-:Y:S01]  /*54b0*/  STL.64 [R1+0x30], R32 ;  /* 0x0000302001007387 */ /* 0x0005e20000100a00 */
[----:B------:R-:W-:-:S03]  /*54c0*/  FFMA R101, R120, R101, R31 ;  /* 0x0000006578657223 */ /* 0x000fc6000000001f */
[----:B------:R2:W-:Y:S04]  /*54d0*/  STL.64 [R1+0x38], R34 ;  /* 0x0000382201007387 */ /* 0x0005e80000100a00 */
[----:B------:R2:W-:Y:S04]  /*54e0*/  STL.64 [R1+0x40], R20 ;  /* 0x0000401401007387 */ /* 0x0005e80000100a00 */
[----:B------:R2:W-:Y:S04]  /*54f0*/  STL.64 [R1+0x48], R22 ;  /* 0x0000481601007387 */ /* 0x0005e80000100a00 */
[----:B------:R2:W-:Y:S04]  /*5500*/  STL.64 [R1+0x50], R16 ;  /* 0x0000501001007387 */ /* 0x0005e80000100a00 */
[----:B------:R2:W-:Y:S04]  /*5510*/  STL.64 [R1+0x58], R18 ;  /* 0x0000581201007387 */ /* 0x0005e80000100a00 */
[----:B------:R2:W-:Y:S04]  /*5520*/  STL.64 [R1+0x60], R12 ;  /* 0x0000600c01007387 */ /* 0x0005e80000100a00 */
[----:B------:R2:W-:Y:S04]  /*5530*/  STL.64 [R1+0x68], R14 ;  /* 0x0000680e01007387 */ /* 0x0005e80000100a00 */
[----:B------:R2:W-:Y:S04]  /*5540*/  STL [R1+0xbc], R105 ;  /* 0x0000bc6901007387 */ /* 0x0005e80000100800 */
[----:B------:R2:W-:Y:S01]  /*5550*/  STL [R1+0xb8], R101 ;  /* 0x0000b86501007387 */ /* 0x0005e20000100800 */
[----:B------:R-:W-:Y:S03]  /*5560*/  HMMA.16816.F32 R4, R24, R62, R48 ;  /* 0x0000003e1804723c */ /* 0x000fe60000001830 */
[----:B------:R2:W-:Y:S04]  /*5570*/  STL [R1+0x78], R2 ;  /* 0x0000780201007387 */ /* 0x0005e80000100800 */
[----:B------:R2:W-:Y:S01]  /*5580*/  STL [R1+0x7c], R0 ;  /* 0x00007c0001007387 */ /* 0x0005e20000100800 */
[----:B------:R-:W-:-:S04]  /*5590*/  UIADD3 UR4, UPT, UPT, UR4, 0x80, URZ ;  /* 0x0000008004047890 */ /* 0x000fc8000fffe0ff */
[----:B------:R-:W-:Y:S01]  /*55a0*/  UISETP.GE.AND UP0, UPT, UR4, UR5, UPT ;  /* 0x000000050400728c */ /* 0x000fe2000bf06270 */
[----:B-----5:R-:W-:Y:S02]  /*55b0*/  LEA R124, R99, R124, 0x7 ;  /* 0x0000007c637c7211 */ /* 0x020fe400078e38ff */
[----:B----4-:R-:W-:-:S06]  /*55c0*/  LEA R125, R98, R125, 0x7 ;  /* 0x0000007d627d7211 */ /* 0x010fcc00078e38ff */
[----:B--2---:R-:W-:Y:S05]  /*55d0*/  BRA.U !UP0, `(.L_x_1) ;  /* 0xffffffc508907547 */ /* 0x004fea000b83ffff */
.L_x_0:
[----:B------:R-:W2:Y:S01]  /*55e0*/  LDL.LU R23, [R1+0x54] ;  /* 0x0000540001177983 */ /* 0x000ea20000300800 */
[----:B------:R-:W0:Y:S01]  /*55f0*/  S2R R3, SR_TID.X ;  /* 0x0000000000037919 */ /* 0x000e220000002100 */
[----:B------:R-:W-:Y:S01]  /*5600*/  MOV R53, R7 ;  /* 0x0000000700357202 */ /* 0x000fe20000000f00 */
[----:B------:R-:W-:Y:S01]  /*5610*/  IMAD.MOV.U32 R38, RZ, RZ, R4 ;  /* 0x000000ffff267224 */ /* 0x000fe200078e0004 */
[----:B------:R-:W-:Y:S01]  /*5620*/  MOV R44, R5 ;  /* 0x00000005002c7202 */ /* 0x000fe20000000f00 */
[----:B------:R-:W3:Y:S01]  /*5630*/  LDL.LU R22, [R1+0x58] ;  /* 0x0000580001167983 */ /* 0x000ee20000300800 */
[----:B------:R-:W-:Y:S01]  /*5640*/  MOV R55, R6 ;  /* 0x0000000600377202 */ /* 0x000fe20000000f00 */
[----:B------:R-:W1:Y:S02]  /*5650*/  LDCU.64 UR4, c[0x0][0x3e0] ;  /* 0x00007c00ff0477ac */ /* 0x000e640008000a00 */
[----:B------:R-:W4:Y:S04]  /*5660*/  LDL.LU R19, [R1+0x5c] ;  /* 0x00005c0001137983 */ /* 0x000f280000300800 */
[----:B------:R-:W5:Y:S04]  /*5670*/  LDL.LU R25, [R1+0x50] ;  /* 0x0000500001197983 */ /* 0x000f680000300800 */
[----:B------:R-:W3:Y:S04]  /*5680*/  LDL.LU R36, [R1] ;  /* 0x0000000001247983 */ /* 0x000ee80000300800 */
[----:B------:R-:W3:Y:S04]  /*5690*/  LDL.LU R34, [R1+0x4] ;  /* 0x0000040001227983 */ /* 0x000ee80000300800 */
        /* <DEDUP_REMOVED lines=23> */
[----:B------:R-:W3:Y:S01]  /*5810*/  LDL.LU R21, [R1+0x6c] ;  /* 0x00006c0001157983 */ /* 0x000ee20000300800 */
[C---:B0-----:R-:W-:Y:S01]  /*5820*/  SHF.L.U32 R4, R3.reuse, 0x2, RZ ;  /* 0x0000000203047819 */ /* 0x041fe200000006ff */
[----:B-1----:R-:W-:Y:S01]  /*5830*/  UIMAD UR4, UR7, UR4, URZ ;  /* 0x00000004070472a4 */ /* 0x002fe2000f8e02ff */
[----:B------:R-:W-:Y:S01]  /*5840*/  SHF.L.U32 R6, R3, 0x3, RZ ;  /* 0x0000000303067819 */ /* 0x000fe200000006ff */
[----:B------:R-:W0:Y:S01]  /*5850*/  S2R R59, SR_TID.X ;  /* 0x00000000003b7919 */ /* 0x000e220000002100 */
[----:B------:R-:W-:Y:S01]  /*5860*/  LOP3.LUT R4, R4, 0x3c0, RZ, 0xc0, !PT ;  /* 0x000003c004047812 */ /* 0x000fe200078ec0ff */
[----:B------:R-:W1:Y:S01]  /*5870*/  S2R R57, SR_CTAID.X ;  /* 0x0000000000397919 */ /* 0x000e620000002500 */
[----:B0-----:R-:W-:-:S05]  /*5880*/  LOP3.LUT R59, R59, 0xff, RZ, 0xc0, !PT ;  /* 0x000000ff3b3b7812 */ /* 0x001fca00078ec0ff */
[----:B-1----:R-:W-:Y:S02]  /*5890*/  IMAD R57, R57, 0x100, R59 ;  /* 0x0000010039397824 */ /* 0x002fe400078e023b */
[----:B--2---:R-:W-:Y:S01]  /*58a0*/  IMAD.MOV.U32 R48, RZ, RZ, R23 ;  /* 0x000000ffff307224 */ /* 0x004fe200078e0017 */
[----:B-----5:R-:W-:Y:S02]  /*58b0*/  MOV R50, R25 ;  /* 0x0000001900327202 */ /* 0x020fe40000000f00 */
[----:B----4-:R-:W-:Y:S02]  /*58c0*/  MOV R25, R19 ;  /* 0x0000001300197202 */ /* 0x010fe40000000f00 */
[----:B---3--:R-:W-:Y:S01]  /*58d0*/  MOV R51, R37 ;  /* 0x0000002500337202 */ /* 0x008fe20000000f00 */
[----:B------:R-:W-:Y:S01]  /*58e0*/  IMAD.MOV.U32 R49, RZ, RZ, R35 ;  /* 0x000000ffff317224 */ /* 0x000fe200078e0023 */
[----:B------:R-:W-:-:S04]  /*58f0*/  MOV R42, R20 ;  /* 0x00000014002a7202 */ /* 0x000fc80000000f00 */
[C---:B------:R-:W-:Y:S02]  /*5900*/  FSETP.GEU.AND P1, PT, R42.reuse, 1.175494350822287508e-38, PT ;  /* 0x008000002a00780b */ /* 0x040fe40003f2e000 */
[----:B------:R-:W-:Y:S01]  /*5910*/  FSETP.GEU.AND P3, PT, |R42|, 1.175494350822287508e-38, PT ;  /* 0x008000002a00780b */ /* 0x000fe20003f6e200 */
[----:B------:R-:W-:Y:S01]  /*5920*/  IMAD.MOV.U32 R46, RZ, RZ, R15 ;  /* 0x000000ffff2e7224 */ /* 0x000fe200078e000f */
[----:B------:R-:W-:Y:S02]  /*5930*/  MOV R40, R12 ;  /* 0x0000000c00287202 */ /* 0x000fe40000000f00 */
[----:B------:R-:W-:Y:S02]  /*5940*/  LOP3.LUT R12, R3, 0x8, RZ, 0xc0, !PT ;  /* 0x00000008030c7812 */ /* 0x000fe400078ec0ff */
[----:B------:R-:W-:Y:S02]  /*5950*/  MOV R47, R33 ;  /* 0x00000021002f7202 */ /* 0x000fe40000000f00 */
[----:B------:R-:W-:-:S02]  /*5960*/  MOV R45, R32 ;  /* 0x00000020002d7202 */ /* 0x000fc40000000f00 */
[----:B------:R-:W-:Y:S02]  /*5970*/  MOV R23, R11 ;  /* 0x0000000b00177202 */ /* 0x000fe40000000f00 */
[----:B------:R-:W-:Y:S02]  /*5980*/  MOV R43, R31 ;  /* 0x0000001f002b7202 */ /* 0x000fe40000000f00 */
[----:B------:R-:W-:Y:S02]  /*5990*/  MOV R41, R30 ;  /* 0x0000001e00297202 */ /* 0x000fe40000000f00 */
[----:B------:R-:W-:Y:S02]  /*59a0*/  MOV R39, R24 ;  /* 0x0000001800277202 */ /* 0x000fe40000000f00 */
[----:B------:R-:W0:Y:S01]  /*59b0*/  S2R R24, SR_TID.X ;  /* 0x0000000000187919 */ /* 0x000e220000002100 */
[----:B------:R-:W-:Y:S01]  /*59c0*/  IMAD.MOV.U32 R37, RZ, RZ, R29 ;  /* 0x000000ffff257224 */ /* 0x000fe200078e001d */
[----:B------:R-:W-:-:S02]  /*59d0*/  MOV R29, R22 ;  /* 0x00000016001d7202 */ /* 0x000fc40000000f00 */
[----:B------:R-:W-:Y:S02]  /*59e0*/  LOP3.LUT R22, R6, 0xf80, RZ, 0xc0, !PT ;  /* 0x00000f8006167812 */ /* 0x000fe400078ec0ff */
[----:B------:R-:W-:Y:S02]  /*59f0*/  MOV R52, R28 ;  /* 0x0000001c00347202 */ /* 0x000fe40000000f00 */
[----:B------:R-:W-:Y:S02]  /*5a00*/  MOV R35, R27 ;  /* 0x0000001b00237202 */ /* 0x000fe40000000f00 */
[----:B------:R-:W-:Y:S02]  /*5a10*/  MOV R33, R26 ;  /* 0x0000001a00217202 */ /* 0x000fe40000000f00 */
[----:B0-----:R-:W-:-:S04]  /*5a20*/  LOP3.LUT R24, R24, 0x7, RZ, 0xc0, !PT ;  /* 0x0000000718187812 */ /* 0x001fc800078ec0ff */
[----:B------:R-:W-:-:S05]  /*5a30*/  LEA R7, R24, UR6, 0x4 ;  /* 0x0000000618077c11 */ /* 0x000fca000f8e20ff */
[--C-:B------:R-:W-:Y:S01]  /*5a40*/  IMAD R5, R24, -0x8, R7.reuse ;  /* 0xfffffff818057824 */ /* 0x100fe200078e0207 */
[----:B------:R-:W-:Y:S01]  /*5a50*/  MOV R24, R17 ;  /* 0x0000001100187202 */ /* 0x000fe20000000f00 */
[----:B------:R-:W-:Y:S01]  /*5a60*/  FMUL R17, R42, 8388608 ;  /* 0x4b0000002a117820 */ /* 0x000fe20000400000 */
[----:B------:R-:W-:Y:S02]  /*5a70*/  IMAD R11, R12, 0x200, R7 ;  /* 0x000002000c0b7824 */ /* 0x000fe400078e0207 */
[----:B------:R-:W-:Y:S01]  /*5a80*/  IADD3 R19, PT, PT, R4, R5, RZ ;  /* 0x0000000504137210 */ /* 0x000fe20007ffe0ff */
[C---:B------:R-:W-:Y:S01]  /*5a90*/  FMUL R15, R24.reuse, 8388608 ;  /* 0x4b000000180f7820 */ /* 0x040fe20000400000 */
[----:B------:R-:W-:Y:S01]  /*5aa0*/  FSEL R17, R17, R42, !P1 ;  /* 0x0000002a11117208 */ /* 0x000fe20004800000 */
[----:B------:R-:W-:Y:S01]  /*5ab0*/  BAR.SYNC.DEFER_BLOCKING 0x0 ;  /* 0x0000000000007b1d */ /* 0x000fe20000010000 */
[C---:B------:R-:W-:Y:S02]  /*5ac0*/  FSETP.GEU.AND P2, PT, R24.reuse, 1.175494350822287508e-38, PT ;  /* 0x008000001800780b */ /* 0x040fe40003f4e000 */
[----:B------:R-:W-:-:S02]  /*5ad0*/  FSETP.GT.AND P0, PT, |R24|, 8.50705917302346158658e+37, PT ;  /* 0x7e8000001800780b */ /* 0x000fc40003f04200 */
[----:B------:R-:W-:Y:S02]  /*5ae0*/  IADD3 R4, PT, PT, R17, -0x3f3504f3, RZ ;  /* 0xc0cafb0d11047810 */ /* 0x000fe40007ffe0ff */
[----:B------:R-:W-:Y:S02]  /*5af0*/  FSEL R15, R15, R24, !P2 ;  /* 0x000000180f0f7208 */ /* 0x000fe40005000000 */
[----:B------:R-:W-:Y:S02]  /*5b00*/  FSEL R6, RZ, -23, P2 ;  /* 0xc1b80000ff067808 */ /* 0x000fe40001000000 */
[----:B------:R-:W-:Y:S02]  /*5b10*/  LOP3.LUT R20, R4, 0xff800000, RZ, 0xc0, !PT ;  /* 0xff80000004147812 */ /* 0x000fe400078ec0ff */
[C---:B------:R-:W-:Y:S02]  /*5b20*/  FSETP.GEU.AND P2, PT, |R24|.reuse, 1.175494350822287508e-38, PT ;  /* 0x008000001800780b */ /* 0x040fe40003f4e200 */
[----:B------:R-:W-:Y:S01]  /*5b30*/  FSEL R4, RZ, -23, P1 ;  /* 0xc1b80000ff047808 */ /* 0x000fe20000800000 */
[----:B------:R-:W-:Y:S01]  /*5b40*/  @P0 FMUL R24, R24, 0.25 ;  /* 0x3e80000018180820 */ /* 0x000fe20000400000 */
[----:B------:R-:W-:Y:S01]  /*5b50*/  FSETP.GT.AND P1, PT, |R42|, 8.50705917302346158658e+37, PT ;  /* 0x7e8000002a00780b */ /* 0x000fe20003f24200 */
[----:B------:R-:W-:Y:S01]  /*5b60*/  @P0 FMUL R29, R29, 0.25 ;  /* 0x3e8000001d1d0820 */ /* 0x000fe20000400000 */
[----:B------:R-:W-:Y:S01]  /*5b70*/  IADD3 R5, PT, PT, R15, -0x3f3504f3, RZ ;  /* 0xc0cafb0d0f057810 */ /* 0x000fe20007ffe0ff */
[----:B------:R-:W-:Y:S01]  /*5b80*/  @P0 FMUL R51, R51, 0.25 ;  /* 0x3e80000033330820 */ /* 0x000fe20000400000 */
[----:B------:R-:W-:Y:S01]  /*5b90*/  LEA.HI R12, R12, R19, RZ, 0x1f ;  /* 0x000000130c0c7211 */ /* 0x000fe200078ff8ff */
[----:B------:R-:W-:Y:S01]  /*5ba0*/  @P0 FMUL R55, R55, 0.25 ;  /* 0x3e80000037370820 */ /* 0x000fe20000400000 */
[----:B------:R-:W-:Y:S01]  /*5bb0*/  LOP3.LUT R28, R5, 0xff800000, RZ, 0xc0, !PT ;  /* 0xff800000051c7812 */ /* 0x000fe200078ec0ff */
[----:B------:R-:W-:Y:S01]  /*5bc0*/  @P0 FMUL R25, R25, 0.25 ;  /* 0x3e80000019190820 */ /* 0x000fe20000400000 */
[----:B------:R-:W-:Y:S01]  /*5bd0*/  I2FP.F32.S32 R5, R20 ;  /* 0x0000001400057245 */ /* 0x000fe20000201400 */
[----:B------:R-:W-:Y:S01]  /*5be0*/  @!P2 FMUL R24, R24, 16777216 ;  /* 0x4b8000001818a820 */ /* 0x000fe20000400000 */
[----:B------:R-:W-:Y:S01]  /*5bf0*/  I2FP.F32.S32 R7, R28 ;  /* 0x0000001c00077245 */ /* 0x000fe20000201400 */
[----:B------:R-:W-:Y:S01]  /*5c00*/  @!P2 FMUL R29, R29, 16777216 ;  /* 0x4b8000001d1da820 */ /* 0x000fe20000400000 */
[----:B------:R-:W-:Y:S01]  /*5c10*/  @!P2 FMUL R51, R51, 16777216 ;  /* 0x4b8000003333a820 */ /* 0x000fe20000400000 */
[----:B------:R-:W-:Y:S01]  /*5c20*/  @P1 FMUL R42, R42, 0.25 ;  /* 0x3e8000002a2a1820 */ /* 0x000fe20000400000 */
[----:B------:R-:W-:Y:S01]  /*5c30*/  FFMA.FTZ R19, R5, 1.1920928955078125e-07, R4 ;  /* 0x3400000005137823 */ /* 0x000fe20000010004 */
[----:B------:R-:W-:Y:S01]  /*5c40*/  @!P2 FMUL R55, R55, 16777216 ;  /* 0x4b8000003737a820 */ /* 0x000fe20000400000 */
[----:B------:R-:W0:Y:S01]  /*5c50*/  MUFU.RCP R4, R24 ;  /* 0x0000001800047308 */ /* 0x000e220000001000 */
[----:B------:R-:W-:Y:S01]  /*5c60*/  @!P3 FMUL R42, R42, 16777216 ;  /* 0x4b8000002a2ab820 */ /* 0x000fe20000400000 */
[----:B------:R-:W-:Y:S01]  /*5c70*/  @P1 FMUL R36, R36, 0.25 ;  /* 0x3e80000024241820 */ /* 0x000fe20000400000 */
[----:B------:R-:W-:Y:S01]  /*5c80*/  @P1 FMUL R38, R38, 0.25 ;  /* 0x3e80000026261820 */ /* 0x000fe20000400000 */
[----:B------:R-:W-:Y:S01]  /*5c90*/  FFMA.FTZ R27, R7, 1.1920928955078125e-07, R6 ;  /* 0x34000000071b7823 */ /* 0x000fe20000010006 */
[----:B------:R-:W-:Y:S01]  /*5ca0*/  @P0 FMUL R21, R21, 0.25 ;  /* 0x3e80000015150820 */ /* 0x000fe20000400000 */
[----:B------:R-:W-:Y:S01]  /*5cb0*/  @P1 FMUL R34, R34, 0.25 ;  /* 0x3e80000022221820 */ /* 0x000fe20000400000 */
[----:B------:R-:W-:Y:S01]  /*5cc0*/  @P1 FMUL R44, R44, 0.25 ;  /* 0x3e8000002c2c1820 */ /* 0x000fe20000400000 */
[----:B------:R-:W1:Y:S01]  /*5cd0*/  MUFU.RCP R31, R42 ;  /* 0x0000002a001f7308 */ /* 0x000e620000001000 */
[----:B------:R-:W-:Y:S01]  /*5ce0*/  @!P2 FMUL R25, R25, 16777216 ;  /* 0x4b8000001919a820 */ /* 0x000fe20000400000 */
[----:B------:R-:W-:Y:S01]  /*5cf0*/  @P0 FMUL R23, R23, 0.25 ;  /* 0x3e80000017170820 */ /* 0x000fe20000400000 */
[----:B------:R-:W-:Y:S01]  /*5d00*/  @P0 FMUL R33, R33, 0.25 ;  /* 0x3e80000021210820 */ /* 0x000fe20000400000 */
[----:B------:R-:W-:Y:S01]  /*5d10*/  @P0 FMUL R35, R35, 0.25 ;  /* 0x3e80000023230820 */ /* 0x000fe20000400000 */
[----:B------:R-:W-:Y:S01]  /*5d20*/  @P0 FMUL R37, R37, 0.25 ;  /* 0x3e80000025250820 */ /* 0x000fe20000400000 */
[----:B------:R-:W-:Y:S01]  /*5d30*/  @P0 FMUL R39, R39, 0.25 ;  /* 0x3e80000027270820 */ /* 0x000fe20000400000 */
[----:B------:R-:W-:Y:S01]  /*5d40*/  @P0 FMUL R41, R41, 0.25 ;  /* 0x3e80000029290820 */ /* 0x000fe20000400000 */
[----:B------:R-:W-:Y:S01]  /*5d50*/  @P0 FMUL R43, R43, 0.25 ;  /* 0x3e8000002b2b0820 */ /* 0x000fe20000400000 */
[C---:B0-----:R-:W-:Y:S01]  /*5d60*/  FMUL R26, R4.reuse, R29 ;  /* 0x0000001d041a7220 */ /* 0x041fe20000400000 */
[C---:B------:R-:W-:Y:S01]  /*5d70*/  FMUL R6, R4.reuse, R51 ;  /* 0x0000003304067220 */ /* 0x040fe20000400000 */
[----:B------:R-:W-:Y:S01]  /*5d80*/  FMUL R29, R4, R55 ;  /* 0x00000037041d7220 */ /* 0x000fe20000400000 */
[----:B------:R-:W-:Y:S01]  /*5d90*/  @P0 FMUL R45, R45, 0.25 ;  /* 0x3e8000002d2d0820 */ /* 0x000fe20000400000 */
[----:B------:R-:W-:Y:S01]  /*5da0*/  @P0 FMUL R47, R47, 0.25 ;  /* 0x3e8000002f2f0820 */ /* 0x000fe20000400000 */
[----:B------:R-:W-:Y:S01]  /*5db0*/  @P0 FMUL R49, R49, 0.25 ;  /* 0x3e80000031310820 */ /* 0x000fe20000400000 */
[----:B------:R-:W-:Y:S01]  /*5dc0*/  @P0 FMUL R53, R53, 0.25 ;  /* 0x3e80000035350820 */ /* 0x000fe20000400000 */
[----:B------:R-:W-:Y:S01]  /*5dd0*/  @!P3 FMUL R36, R36, 16777216 ;  /* 0x4b8000002424b820 */ /* 0x000fe20000400000 */
[----:B------:R-:W-:Y:S01]  /*5de0*/  @!P3 FMUL R38, R38, 16777216 ;  /* 0x4b8000002626b820 */ /* 0x000fe20000400000 */
[----:B------:R-:W-:Y:S01]  /*5df0*/  IADD3 R20, PT, PT, R17, -R20, RZ ;  /* 0x8000001411147210 */ /* 0x000fe20007ffe0ff */
[----:B------:R-:W-:Y:S01]  /*5e00*/  @!P2 FMUL R21, R21, 16777216 ;  /* 0x4b8000001515a820 */ /* 0x000fe20000400000 */
[----:B------:R-:W-:Y:S01]  /*5e10*/  @!P3 FMUL R34, R34, 16777216 ;  /* 0x4b8000002222b820 */ /* 0x000fe20000400000 */
[----:B------:R-:W-:Y:S01]  /*5e20*/  @!P3 FMUL R44, R44, 16777216 ;  /* 0x4b8000002c2cb820 */ /* 0x000fe20000400000 */
[----:B------:R-:W-:Y:S01]  /*5e30*/  FMUL R24, R4, R25 ;  /* 0x0000001904187220 */ /* 0x000fe20000400000 */
[----:B------:R-:W-:Y:S01]  /*5e40*/  @!P2 FMUL R23, R23, 16777216 ;  /* 0x4b8000001717a820 */ /* 0x000fe20000400000 */
        /* <DEDUP_REMOVED lines=10> */
[C---:B-1----:R-:W-:Y:S01]  /*5ef0*/  FMUL R25, R31.reuse, R36 ;  /* 0x000000241f197220 */ /* 0x042fe20000400000 */
[C---:B------:R-:W-:Y:S01]  /*5f00*/  FMUL R38, R31.reuse, R38 ;  /* 0x000000261f267220 */ /* 0x040fe20000400000 */
[----:B------:R-:W-:Y:S01]  /*5f10*/  F2FP.F16.F32.PACK_AB R6, R6, R29 ;  /* 0x0000001d0606723e */ /* 0x000fe200000000ff */
[----:B------:R-:W-:Y:S01]  /*5f20*/  FADD R20, R20, -1 ;  /* 0xbf80000014147421 */ /* 0x000fe20000000000 */
[----:B------:R-:W-:Y:S01]  /*5f30*/  MOV R29, 0x3dc6b27f ;  /* 0x3dc6b27f001d7802 */ /* 0x000fe20000000f00 */
[C---:B------:R-:W-:Y:S01]  /*5f40*/  FMUL R5, R31.reuse, R34 ;  /* 0x000000221f057220 */ /* 0x040fe20000400000 */
[----:B------:R-:W-:Y:S01]  /*5f50*/  IADD3 R22, PT, PT, R22, R11, RZ ;  /* 0x0000000b16167210 */ /* 0x000fe20007ffe0ff */
[C---:B------:R-:W-:Y:S01]  /*5f60*/  FMUL R11, R4.reuse, R21 ;  /* 0x00000015040b7220 */ /* 0x040fe20000400000 */
[----:B------:R-:W-:Y:S01]  /*5f70*/  FMUL R36, R31, R44 ;  /* 0x0000002c1f247220 */ /* 0x000fe20000400000 */
[C---:B------:R-:W-:Y:S01]  /*5f80*/  FMUL R23, R4.reuse, R23 ;  /* 0x0000001704177220 */ /* 0x040fe20000400000 */
        /* <DEDUP_REMOVED lines=9> */
[----:B------:R-:W-:Y:S01]  /*6020*/  FMUL R44, R4, R47 ;  /* 0x0000002f042c7220 */ /* 0x000fe20000400000 */
[----:B------:R-:W-:Y:S01]  /*6030*/  F2FP.F16.F32.PACK_AB R4, R25, R38 ;  /* 0x000000261904723e */ /* 0x000fe200000000ff */
[----:B------:R-:W-:Y:S01]  /*6040*/  FFMA.FTZ R25, R20, R29, -0.16845393180847167969 ;  /* 0xbe2c7f3014197423 */ /* 0x000fe2000001001d */
[----:B------:R-:W-:Y:S01]  /*6050*/  F2FP.F16.F32.PACK_AB R5, R5, R36 ;  /* 0x000000240505723e */ /* 0x000fe200000000ff */
[----:B------:R-:W-:Y:S01]  /*6060*/  @P1 FMUL R40, R40, 0.25 ;  /* 0x3e80000028281820 */ /* 0x000fe20000400000 */
[----:B------:R-:W-:Y:S01]  /*6070*/  F2FP.F16.F32.PACK_AB R7, R7, R34 ;  /* 0x000000220707723e */ /* 0x000fe200000000ff */
[----:B------:R-:W-:Y:S01]  /*6080*/  FFMA.FTZ R25, R20, R25, 0.1716887056827545166 ;  /* 0x3e2fcf2a14197423 */ /* 0x000fe20000010019 */
[----:B------:R-:W-:Y:S01]  /*6090*/  @P1 FMUL R46, R46, 0.25 ;  /* 0x3e8000002e2e1820 */ /* 0x000fe20000400000 */
[----:B------:R-:W-:Y:S01]  /*60a0*/  @P1 FMUL R48, R48, 0.25 ;  /* 0x3e80000030301820 */ /* 0x000fe20000400000 */
[----:B------:R-:W-:Y:S01]  /*60b0*/  @P1 FMUL R50, R50, 0.25 ;  /* 0x3e80000032321820 */ /* 0x000fe20000400000 */
[----:B------:R-:W-:Y:S01]  /*60c0*/  FFMA.FTZ R25, R20, R25, -0.17900948226451873779 ;  /* 0xbe374e4314197423 */ /* 0x000fe20000010019 */
[----:B------:R0:W-:Y:S01]  /*60d0*/  STSM.16.M88.4 [R22], R4 ;  /* 0x0000000416007844 */ /* 0x0001e20000000200 */
[----:B------:R-:W-:Y:S01]  /*60e0*/  @P1 FMUL R52, R52, 0.25 ;  /* 0x3e80000034341820 */ /* 0x000fe20000400000 */
[----:B------:R-:W-:Y:S01]  /*60f0*/  @P1 FMUL R18, R18, 0.25 ;  /* 0x3e80000012121820 */ /* 0x000fe20000400000 */
[----:B------:R-:W-:Y:S01]  /*6100*/  FFMA.FTZ R25, R20, R25, 0.20512372255325317383 ;  /* 0x3e520bf414197423 */ /* 0x000fe20000010019 */
[----:B------:R-:W-:Y:S01]  /*6110*/  @P1 FMUL R16, R16, 0.25 ;  /* 0x3e80000010101820 */ /* 0x000fe20000400000 */
[----:B------:R-:W-:Y:S01]  /*6120*/  @P1 FMUL R14, R14, 0.25 ;  /* 0x3e8000000e0e1820 */ /* 0x000fe20000400000 */
[----:B------:R-:W-:Y:S01]  /*6130*/  @P1 FMUL R13, R13, 0.25 ;  /* 0x3e8000000d0d1820 */ /* 0x000fe20000400000 */
[----:B------:R-:W-:Y:S01]  /*6140*/  FFMA.FTZ R25, R20, R25, -0.24046532809734344482 ;  /* 0xbe763c8b14197423 */ /* 0x000fe20000010019 */
[----:B------:R-:W-:Y:S01]  /*6150*/  @P1 FMUL R10, R10, 0.25 ;  /* 0x3e8000000a0a1820 */ /* 0x000fe20000400000 */
[----:B------:R-:W-:Y:S01]  /*6160*/  @P1 FMUL R9, R9, 0.25 ;  /* 0x3e80000009091820 */ /* 0x000fe20000400000 */
[----:B------:R-:W-:Y:S01]  /*6170*/  @P1 FMUL R8, R8, 0.25 ;  /* 0x3e80000008081820 */ /* 0x000fe20000400000 */
[----:B------:R-:W-:Y:S01]  /*6180*/  FFMA.FTZ R25, R20, R25, 0.28857114911079406738 ;  /* 0x3e93bf9914197423 */ /* 0x000fe20000010019 */
[----:B------:R-:W-:Y:S01]  /*6190*/  ISETP.GE.U32.AND P1, PT, R17, 0x7f800000, PT ;  /* 0x7f8000001100780c */ /* 0x000fe20003f26070 */
[----:B------:R-:W-:Y:S01]  /*61a0*/  @!P3 FMUL R40, R40, 16777216 ;  /* 0x4b8000002828b820 */ /* 0x000fe20000400000 */
[----:B------:R-:W-:Y:S01]  /*61b0*/  @!P3 FMUL R16, R16, 16777216 ;  /* 0x4b8000001010b820 */ /* 0x000fe20000400000 */
[----:B------:R-:W-:Y:S01]  /*61c0*/  FFMA.FTZ R25, R20, R25, -0.36067417263984680176 ;  /* 0xbeb8aa4914197423 */ /* 0x000fe20000010019 */
[----:B------:R-:W-:Y:S01]  /*61d0*/  @!P3 FMUL R46, R46, 16777216 ;  /* 0x4b8000002e2eb820 */ /* 0x000fe20000400000 */
[----:B------:R-:W-:Y:S01]  /*61e0*/  @!P3 FMUL R48, R48, 16777216 ;  /* 0x4b8000003030b820 */ /* 0x000fe20000400000 */
[----:B------:R-:W-:Y:S01]  /*61f0*/  @!P3 FMUL R50, R50, 16777216 ;  /* 0x4b8000003232b820 */ /* 0x000fe20000400000 */
[----:B------:R-:W-:Y:S01]  /*6200*/  FFMA.FTZ R25, R20, R25, 0.48089820146560668945 ;  /* 0x3ef6384a14197423 */ /* 0x000fe20000010019 */
[----:B------:R-:W-:Y:S01]  /*6210*/  @!P3 FMUL R52, R52, 16777216 ;  /* 0x4b8000003434b820 */ /* 0x000fe20000400000 */
[----:B------:R-:W-:Y:S01]  /*6220*/  @!P3 FMUL R18, R18, 16777216 ;  /* 0x4b8000001212b820 */ /* 0x000fe20000400000 */
[----:B------:R-:W-:Y:S01]  /*6230*/  @!P3 FMUL R14, R14, 16777216 ;  /* 0x4b8000000e0eb820 */ /* 0x000fe20000400000 */
[----:B------:R-:W-:Y:S01]  /*6240*/  FFMA.FTZ R25, R20, R25, -0.72134751081466674805 ;  /* 0xbf38aa3b14197423 */ /* 0x000fe20000010019 */
[----:B------:R-:W-:Y:S01]  /*6250*/  @!P3 FMUL R13, R13, 16777216 ;  /* 0x4b8000000d0db820 */ /* 0x000fe20000400000 */
[----:B------:R-:W-:Y:S01]  /*6260*/  @!P3 FMUL R10, R10, 16777216 ;  /* 0x4b8000000a0ab820 */ /* 0x000fe20000400000 */
[----:B------:R-:W-:Y:S01]  /*6270*/  @!P3 FMUL R9, R9, 16777216 ;  /* 0x4b8000000909b820 */ /* 0x000fe20000400000 */
[----:B------:R-:W-:Y:S01]  /*6280*/  FMUL R25, R20, R25 ;  /* 0x0000001914197220 */ /* 0x000fe20000400000 */
[----:B------:R-:W-:Y:S01]  /*6290*/  @!P3 FMUL R8, R8, 16777216 ;  /* 0x4b8000000808b820 */ /* 0x000fe20000400000 */
[C---:B------:R-:W-:Y:S01]  /*62a0*/  FMUL R33, R31.reuse, R40 ;  /* 0x000000281f217220 */ /* 0x040fe20000400000 */
[C---:B------:R-:W-:Y:S01]  /*62b0*/  FMUL R40, R31.reuse, R16 ;  /* 0x000000101f287220 */ /* 0x040fe20000400000 */
[C---:B------:R-:W-:Y:S01]  /*62c0*/  FMUL R25, R20.reuse, R25 ;  /* 0x0000001914197220 */ /* 0x040fe20000400000 */
[C---:B------:R-:W-:Y:S01]  /*62d0*/  FMUL R34, R31.reuse, R46 ;  /* 0x0000002e1f227220 */ /* 0x040fe20000400000 */
[C---:B------:R-:W-:Y:S01]  /*62e0*/  FMUL R36, R31.reuse, R48 ;  /* 0x000000301f247220 */ /* 0x040fe20000400000 */
[----:B------:R-:W-:Y:S01]  /*62f0*/  FMUL R35, R31, R50 ;  /* 0x000000321f237220 */ /* 0x000fe20000400000 */
[----:B------:R-:W-:Y:S01]  /*6300*/  FFMA.FTZ R20, R20, 1.4426950216293334961, R25 ;  /* 0x3fb8aa3b14147823 */ /* 0x000fe20000010019 */
[----:B------:R-:W-:Y:S01]  /*6310*/  LOP3.LUT R25, R3, 0x1ff, RZ, 0xc0, !PT ;  /* 0x000001ff03197812 */ /* 0x000fe200078ec0ff */
[C---:B------:R-:W-:Y:S01]  /*6320*/  FMUL R37, R31.reuse, R52 ;  /* 0x000000341f257220 */ /* 0x040fe20000400000 */
[C---:B------:R-:W-:Y:S01]  /*6330*/  FMUL R38, R31.reuse, R18 ;  /* 0x000000121f267220 */ /* 0x040fe20000400000 */
[C---:B------:R-:W-:Y:S01]  /*6340*/  FMUL R41, R31.reuse, R14 ;  /* 0x0000000e1f297220 */ /* 0x040fe20000400000 */
[C---:B------:R-:W-:Y:S01]  /*6350*/  FMUL R16, R31.reuse, R13 ;  /* 0x0000000d1f107220 */ /* 0x040fe20000400000 */
[C---:B------:R-:W-:Y:S01]  /*6360*/  FMUL R10, R31.reuse, R10 ;  /* 0x0000000a1f0a7220 */ /* 0x040fe20000400000 */
[C---:B------:R-:W-:Y:S01]  /*6370*/  FMUL R9, R31.reuse, R9 ;  /* 0x000000091f097220 */ /* 0x040fe20000400000 */
[----:B------:R-:W-:Y:S01]  /*6380*/  FMUL R31, R31, R8 ;  /* 0x000000081f1f7220 */ /* 0x000fe20000400000 */
[----:B------:R-:W-:Y:S01]  /*6390*/  @P1 MOV R8, 0x7f800000 ;  /* 0x7f80000000081802 */ /* 0x000fe20000000f00 */
[----:B------:R-:W-:Y:S01]  /*63a0*/  FADD R13, R19, R20 ;  /* 0x00000014130d7221 */ /* 0x000fe20000000000 */
[----:B------:R-:W-:Y:S01]  /*63b0*/  LEA R25, R25, UR6, 0x4 ;  /* 0x0000000619197c11 */ /* 0x000fe2000f8e20ff */
[----:B------:R-:W1:Y:S01]  /*63c0*/  LDC.64 R46, c[0x0][0x398] ;  /* 0x0000e600ff2e7b82 */ /* 0x000e620000000a00 */
[C---:B------:R-:W-:Y:S01]  /*63d0*/  FSETP.NEU.AND P0, PT, R17.reuse, RZ, PT ;  /* 0x000000ff1100720b */ /* 0x040fe20003f0d000 */
[----:B------:R-:W-:Y:S01]  /*63e0*/  @P1 FFMA.FTZ R13, R17, R8, +INF ;  /* 0x7f800000110d1423 */ /* 0x000fe20000010008 */
[----:B0-----:R-:W-:-:S05]  /*63f0*/  F2FP.F16.F32.PACK_AB R5, R16, R9 ;  /* 0x000000091005723e */ /* 0x001fca00000000ff */
[----:B------:R-:W-:Y:S01]  /*6400*/  BAR.SYNC.DEFER_BLOCKING 0x0 ;  /* 0x0000000000007b1d */ /* 0x000fe20000010000 */
[----:B------:R-:W-:Y:S01]  /*6410*/  IADD3 R28, PT, PT, R15, -R28, RZ ;  /* 0x8000001c0f1c7210 */ /* 0x000fe20007ffe0ff */
[----:B------:R-:W-:Y:S01]  /*6420*/  IMAD R8, R57, UR5, RZ ;  /* 0x0000000539087c24 */ /* 0x000fe2000f8e02ff */
[----:B------:R-:W-:Y:S01]  /*6430*/  F2FP.F16.F32.PACK_AB R4, R10, R31 ;  /* 0x0000001f0a04723e */ /* 0x000fe200000000ff */
[----:B------:R-:W-:Y:S01]  /*6440*/  USHF.L.U32 UR5, UR4, 0x1, URZ ;  /* 0x0000000104057899 */ /* 0x000fe200080006ff */
[----:B------:R-:W-:Y:S01]  /*6450*/  F2FP.F16.F32.PACK_AB R6, R43, R44 ;  /* 0x0000002c2b06723e */ /* 0x000fe200000000ff */
[----:B------:R-:W-:Y:S01]  /*6460*/  FADD R28, R28, -1 ;  /* 0xbf8000001c1c7421 */ /* 0x000fe20000000000 */
[----:B------:R-:W-:Y:S01]  /*6470*/  F2FP.F16.F32.PACK_AB R7, R42, R45 ;  /* 0x0000002d2a07723e */ /* 0x000fe200000000ff */
[----:B------:R-:W0:Y:S01]  /*6480*/  LDC R20, c[0x0][0x3e8] ;  /* 0x0000fa00ff147b82 */ /* 0x000e220000000800 */
[----:B------:R-:W-:Y:S01]  /*6490*/  ISETP.GE.U32.AND P2, PT, R15, 0x7f800000, PT ;  /* 0x7f8000000f00780c */ /* 0x000fe20003f46070 */
[----:B------:R-:W-:Y:S01]  /*64a0*/  FFMA.FTZ R29, R28, R29, -0.16845393180847167969 ;  /* 0xbe2c7f301c1d7423 */ /* 0x000fe2000001001d */
[----:B------:R-:W-:-:S02]  /*64b0*/  F2FP.F16.F32.PACK_AB R30, R30, R39 ;  /* 0x000000271e1e723e */ /* 0x000fc400000000ff */
[----:B------:R-:W-:Y:S01]  /*64c0*/  F2FP.F16.F32.PACK_AB R31, R21, R32 ;  /* 0x00000020151f723e */ /* 0x000fe200000000ff */
[----:B------:R-:W-:Y:S01]  /*64d0*/  FFMA.FTZ R29, R28, R29, 0.1716887056827545166 ;  /* 0x3e2fcf2a1c1d7423 */ /* 0x000fe2000001001d */
[C---:B------:R-:W-:Y:S01]  /*64e0*/  SHF.L.U32 R9, R8.reuse, 0x1, RZ ;  /* 0x0000000108097819 */ /* 0x040fe200000006ff */
[----:B------:R-:W-:Y:S01]  /*64f0*/  IMAD.HI R8, R8, 0x2, RZ ;  /* 0x0000000208087827 */ /* 0x000fe200078e02ff */
[----:B------:R-:W-:-:S03]  /*6500*/  FSETP.NEU.AND P1, PT, R15, RZ, PT ;  /* 0x000000ff0f00720b */ /* 0x000fc60003f2d000 */
[C---:B------:R-:W-:Y:S01]  /*6510*/  FFMA.FTZ R29, R28.reuse, R29, -0.17900948226451873779 ;  /* 0xbe374e431c1d7423 */ /* 0x040fe2000001001d */
[----:B------:R-:W-:Y:S02]  /*6520*/  F2FP.F16.F32.PACK_AB R43, R11, R24 ;  /* 0x000000180b2b723e */ /* 0x000fe400000000ff */
[----:B------:R-:W-:Y:S01]  /*6530*/  F2FP.F16.F32.PACK_AB R42, R23, R26 ;  /* 0x0000001a172a723e */ /* 0x000fe200000000ff */
[C---:B------:R-:W-:Y:S01]  /*6540*/  FFMA.FTZ R29, R28.reuse, R29, 0.20512372255325317383 ;  /* 0x3e520bf41c1d7423 */ /* 0x040fe2000001001d */
[----:B------:R-:W-:Y:S01]  /*6550*/  @P2 MOV R10, 0x7f800000 ;  /* 0x7f800000000a2802 */ /* 0x000fe20000000f00 */
[----:B------:R-:W2:Y:S01]  /*6560*/  LDS.128 R16, [R25] ;  /* 0x0000000019107984 */ /* 0x000ea20000000c00 */
[----:B------:R-:W-:Y:S01]  /*6570*/  FSEL R13, R13, -INF , P0 ;  /* 0xff8000000d0d7808 */ /* 0x000fe20000000000 */
[----:B------:R-:W-:Y:S01]  /*6580*/  FFMA.FTZ R29, R28, R29, -0.24046532809734344482 ;  /* 0xbe763c8b1c1d7423 */ /* 0x000fe2000001001d */
[----:B------:R-:W-:Y:S01]  /*6590*/  BAR.SYNC.DEFER_BLOCKING 0x0 ;  /* 0x0000000000007b1d */ /* 0x000fe20000010000 */
[----:B------:R-:W-:-:S02]  /*65a0*/  LOP3.LUT P0, RZ, R3, 0x100, RZ, 0xc0, !PT ;  /* 0x0000010003ff7812 */ /* 0x000fc4000780c0ff */
[----:B------:R-:W-:-:S04]  /*65b0*/  FFMA.FTZ R29, R28, R29, 0.28857114911079406738 ;  /* 0x3e93bf991c1d7423 */ /* 0x000fc8000001001d */
[----:B------:R-:W-:-:S04]  /*65c0*/  FFMA.FTZ R29, R28, R29, -0.36067417263984680176 ;  /* 0xbeb8aa491c1d7423 */ /* 0x000fc8000001001d */
[----:B------:R-:W-:-:S04]  /*65d0*/  FFMA.FTZ R29, R28, R29, 0.48089820146560668945 ;  /* 0x3ef6384a1c1d7423 */ /* 0x000fc8000001001d */
[----:B------:R-:W-:-:S04]  /*65e0*/  FFMA.FTZ R29, R28, R29, -0.72134751081466674805 ;  /* 0xbf38aa3b1c1d7423 */ /* 0x000fc8000001001d */
[----:B------:R-:W-:-:S04]  /*65f0*/  FMUL R29, R28, R29 ;  /* 0x0000001d1c1d7220 */ /* 0x000fc80000400000 */
[C---:B------:R-:W-:Y:S01]  /*6600*/  FMUL R29, R28.reuse, R29 ;  /* 0x0000001d1c1d7220 */ /* 0x040fe20000400000 */
[----:B------:R-:W-:Y:S03]  /*6610*/  STSM.16.M88.4 [R22], R4 ;  /* 0x0000000416007844 */ /* 0x000fe60000000200 */
[----:B------:R-:W-:Y:S01]  /*6620*/  FFMA.FTZ R14, R28, 1.4426950216293334961, R29 ;  /* 0x3fb8aa3b1c0e7823 */ /* 0x000fe2000001001d */
[----:B------:R-:W-:Y:S01]  /*6630*/  F2FP.F16.F32.PACK_AB R28, R38, R41 ;  /* 0x00000029261c723e */ /* 0x000fe200000000ff */
[----:B------:R-:W-:Y:S01]  /*6640*/  BAR.SYNC.DEFER_BLOCKING 0x0 ;  /* 0x0000000000007b1d */ /* 0x000fe20000010000 */
[----:B------:R-:W-:Y:S01]  /*6650*/  F2FP.F16.F32.PACK_AB R29, R37, R40 ;  /* 0x00000028251d723e */ /* 0x000fe200000000ff */
[----:B------:R-:W-:Y:S01]  /*6660*/  FADD R14, R27, R14 ;  /* 0x0000000e1b0e7221 */ /* 0x000fe20000000000 */
[----:B------:R-:W-:Y:S01]  /*6670*/  @P2 FFMA.FTZ R14, R15, R10, +INF ;  /* 0x7f8000000f0e2423 */ /* 0x000fe2000001000a */
[----:B-1----:R-:W-:Y:S01]  /*6680*/  IADD3 R15, P2, P3, R9, UR5, R46 ;  /* 0x00000005090f7c10 */ /* 0x002fe2000fb5e02e */
[----:B------:R-:W-:Y:S01]  /*6690*/  UIMAD.WIDE UR4, UR4, 0x2, URZ ;  /* 0x00000002040478a5 */ /* 0x000fe2000f8e02ff */
[----:B------:R-:W-:-:S02]  /*66a0*/  SHF.R.U32.HI R9, RZ, 0x8, R3 ;  /* 0x00000008ff097819 */ /* 0x000fc40000011603 */
[----:B------:R-:W-:Y:S02]  /*66b0*/  F2FP.F16.F32.PACK_AB R40, R34, R35 ;  /* 0x000000232228723e */ /* 0x000fe400000000ff */
[----:B------:R-:W-:Y:S02]  /*66c0*/  SGXT.U32 R9, R9, 0x1 ;  /* 0x000000010909781a */ /* 0x000fe40000000000 */
[----:B------:R-:W-:Y:S02]  /*66d0*/  IADD3.X R21, PT, PT, R8, UR5, R47, P2, P3 ;  /* 0x0000000508157c10 */ /* 0x000fe400097e642f */
[----:B------:R-:W-:Y:S01]  /*66e0*/  F2FP.F16.F32.PACK_AB R41, R33, R36 ;  /* 0x000000242129723e */ /* 0x000fe200000000ff */
[----:B0-----:R-:W-:Y:S01]  /*66f0*/  IMAD R10, R9, R20, RZ ;  /* 0x00000014090a7224 */ /* 0x001fe200078e02ff */
[----:B--2---:R-:W-:Y:S01]  /*6700*/  PRMT R35, R19, 0x7632, R35 ;  /* 0x0000763213237816 */ /* 0x004fe20000000023 */
[----:B------:R-:W0:Y:S03]  /*6710*/  LDCU UR4, c[0x0][0x3ec] ;  /* 0x00007d80ff0477ac */ /* 0x000e260008000800 */
[----:B------:R-:W-:-:S02]  /*6720*/  LEA R32, P2, R10, R15, 0x1 ;  /* 0x0000000f0a207211 */ /* 0x000fc400078408ff */
[----:B------:R-:W-:Y:S01]  /*6730*/  LEA R34, R20, R10, 0x1 ;  /* 0x0000000a14227211 */ /* 0x000fe200078e08ff */
[----:B------:R-:W1:Y:S01]  /*6740*/  LDS.128 R4, [R25] ;  /* 0x0000000019047984 */ /* 0x000e620000000c00 */
[----:B------:R-:W-:Y:S01]  /*6750*/  LEA.HI.X.SX32 R33, R10, R21, 0x1, P2 ;  /* 0x000000150a217211 */ /* 0x000fe200010f0eff */
[----:B------:R-:W-:Y:S01]  /*6760*/  BAR.SYNC.DEFER_BLOCKING 0x0 ;  /* 0x0000000000007b1d */ /* 0x000fe20000010000 */
[----:B------:R-:W-:Y:S02]  /*6770*/  LEA R26, P2, R34, R15, 0x1 ;  /* 0x0000000f221a7211 */ /* 0x000fe400078408ff */
[----:B------:R-:W-:Y:S02]  /*6780*/  LEA R24, R20, R34, 0x1 ;  /* 0x0000002214187211 */ /* 0x000fe400078e08ff */
[----:B------:R-:W-:Y:S02]  /*6790*/  LEA.HI.X.SX32 R27, R34, R21, 0x1, P2 ;  /* 0x00000015221b7211 */ /* 0x000fe400010f0eff */
[----:B------:R-:W-:Y:S01]  /*67a0*/  LEA R34, R20, R24, 0x1 ;  /* 0x0000001814227211 */ /* 0x000fe200078e08ff */
[----:B0-----:R-:W-:-:S04]  /*67b0*/  UIMAD UR4, UR7, UR4, URZ ;  /* 0x00000004070472a4 */ /* 0x001fc8000f8e02ff */
[----:B------:R-:W-:Y:S02]  /*67c0*/  USHF.L.U32 UR7, UR4, 0x2, URZ ;  /* 0x0000000204077899 */ /* 0x000fe400080006ff */
[----:B------:R-:W-:Y:S01]  /*67d0*/  UIMAD.WIDE UR4, UR4, 0x4, URZ ;  /* 0x00000004040478a5 */ /* 0x000fe2000f8e02ff */
[----:B------:R0:W-:Y:S01]  /*67e0*/  STSM.16.M88.4 [R22], R28 ;  /* 0x0000001c16007844 */ /* 0x0001e20000000200 */
[----:B------:R-:W-:Y:S01]  /*67f0*/  BAR.SYNC.DEFER_BLOCKING 0x0 ;  /* 0x0000000000007b1d */ /* 0x000fe20000010000 */
[----:B-1----:R-:W-:Y:S02]  /*6800*/  PRMT R51, R7, 0x7632, R51 ;  /* 0x0000763207337816 */ /* 0x002fe40000000033 */
[-C--:B0-----:R-:W-:Y:S02]  /*6810*/  LEA R28, P3, R24, R15.reuse, 0x1 ;  /* 0x0000000f181c7211 */ /* 0x081fe400078608ff */
[----:B------:R-:W-:Y:S02]  /*6820*/  LEA R30, P2, R34, R15, 0x1 ;  /* 0x0000000f221e7211 */ /* 0x000fe400078408ff */
[-C--:B------:R-:W-:Y:S01]  /*6830*/  LEA.HI.X.SX32 R29, R24, R21.reuse, 0x1, P3 ;  /* 0x00000015181d7211 */ /* 0x080fe200018f0eff */
[----:B------:R-:W-:Y:S01]  /*6840*/  IMAD R24, R20, 0x2, R34 ;  /* 0x0000000214187824 */ /* 0x000fe200078e0222 */
[----:B------:R-:W-:-:S04]  /*6850*/  LEA.HI.X.SX32 R31, R34, R21, 0x1, P2 ;  /* 0x00000015221f7211 */ /* 0x000fc800010f0eff */
[----:B------:R-:W-:Y:S01]  /*6860*/  LEA R34, R20, R24, 0x1 ;  /* 0x0000001814227211 */ /* 0x000fe200078e08ff */
[----:B------:R-:W0:Y:S01]  /*6870*/  LDS.128 R8, [R25] ;  /* 0x0000000019087984 */ /* 0x000e220000000c00 */
[----:B------:R-:W-:Y:S06]  /*6880*/  BAR.SYNC.DEFER_BLOCKING 0x0 ;  /* 0x0000000000007b1d */ /* 0x000fec0000010000 */
[----:B------:R1:W-:Y:S02]  /*6890*/  STSM.16.M88.4 [R22], R40 ;  /* 0x0000002816007844 */ /* 0x0003e40000000200 */
[----:B------:R-:W-:Y:S01]  /*68a0*/  BAR.SYNC.DEFER_BLOCKING 0x0 ;  /* 0x0000000000007b1d */ /* 0x000fe20000010000 */
[----:B-1----:R-:W-:-:S04]  /*68b0*/  LEA R22, P2, R24, R15, 0x1 ;  /* 0x0000000f18167211 */ /* 0x002fc800078408ff */
[----:B------:R-:W-:Y:S02]  /*68c0*/  LEA.HI.X.SX32 R23, R24, R21, 0x1, P2 ;  /* 0x0000001518177211 */ /* 0x000fe400010f0eff */
[----:B------:R-:W-:Y:S01]  /*68d0*/  LEA R24, R20, R34, 0x1 ;  /* 0x0000002214187211 */ /* 0x000fe200078e08ff */
[----:B------:R1:W-:Y:S04]  /*68e0*/  STG.E.U16 desc[UR8][R32.64], R16 ;  /* 0x0000001020007986 */ /* 0x0003e8000c101508 */
[----:B------:R2:W-:Y:S04]  /*68f0*/  STG.E.U16 desc[UR8][R26.64], R17 ;  /* 0x000000111a007986 */ /* 0x0005e8000c101508 */
[----:B------:R3:W-:Y:S01]  /*6900*/  STG.E.U16 desc[UR8][R28.64], R18 ;  /* 0x000000121c007986 */ /* 0x0007e2000c101508 */
[----:B-1----:R-:W-:-:S03]  /*6910*/  PRMT R33, R18, 0x7632, R33 ;  /* 0x0000763212217816 */ /* 0x002fc60000000021 */
[----:B------:R-:W-:Y:S01]  /*6920*/  STG.E.U16 desc[UR8][R30.64], R19 ;  /* 0x000000131e007986 */ /* 0x000fe2000c101508 */
[----:B--2---:R-:W-:Y:S02]  /*6930*/  PRMT R27, R16, 0x7632, R27 ;  /* 0x00007632101b7816 */ /* 0x004fe4000000001b */
[-C--:B------:R-:W-:Y:S02]  /*6940*/  LEA R26, P3, R24, R15.reuse, 0x1 ;  /* 0x0000000f181a7211 */ /* 0x080fe400078608ff */
[----:B---3--:R-:W-:Y:S01]  /*6950*/  LEA R18, R20, R24, 0x1 ;  /* 0x0000001814127211 */ /* 0x008fe200078e08ff */
[----:B------:R1:W-:Y:S01]  /*6960*/  STG.E.U16 desc[UR8][R22.64], R27 ;  /* 0x0000001b16007986 */ /* 0x0003e2000c101508 */
[----:B------:R-:W-:Y:S02]  /*6970*/  LEA R16, P2, R34, R15, 0x1 ;  /* 0x0000000f22107211 */ /* 0x000fe400078408ff */
[----:B------:R-:W-:Y:S02]  /*6980*/  LEA R32, R20, R18, 0x1 ;  /* 0x0000001214207211 */ /* 0x000fe400078e08ff */
[----:B------:R-:W-:-:S02]  /*6990*/  PRMT R29, R17, 0x7632, R29 ;  /* 0x00007632111d7816 */ /* 0x000fc4000000001d */
[----:B------:R-:W-:Y:S02]  /*69a0*/  LEA.HI.X.SX32 R17, R34, R21, 0x1, P2 ;  /* 0x0000001522117211 */ /* 0x000fe400010f0eff */
[----:B------:R-:W-:Y:S02]  /*69b0*/  LEA R28, P2, R18, R15, 0x1 ;  /* 0x0000000f121c7211 */ /* 0x000fe400078408ff */
[----:B-1----:R-:W-:Y:S01]  /*69c0*/  LEA.HI.X.SX32 R27, R24, R21, 0x1, P3 ;  /* 0x00000015181b7211 */ /* 0x002fe200018f0eff */
[----:B------:R1:W-:Y:S01]  /*69d0*/  STG.E.U16 desc[UR8][R16.64], R29 ;  /* 0x0000001d10007986 */ /* 0x0003e2000c101508 */
[----:B------:R-:W-:-:S03]  /*69e0*/  LEA R24, R20, R32, 0x1 ;  /* 0x0000002014187211 */ /* 0x000fc600078e08ff */
[----:B------:R2:W-:Y:S02]  /*69f0*/  STG.E.U16 desc[UR8][R26.64], R33 ;  /* 0x000000211a007986 */ /* 0x0005e4000c101508 */
[----:B------:R-:W-:-:S05]  /*6a00*/  IMAD R34, R20, 0x2, R24 ;  /* 0x0000000214227824 */ /* 0x000fca00078e0218 */
[----:B------:R-:W-:Y:S02]  /*6a10*/  LEA R36, R20, R34, 0x1 ;  /* 0x0000002214247211 */ /* 0x000fe400078e08ff */
[----:B-1----:R-:W-:Y:S02]  /*6a20*/  LEA.HI.X.SX32 R29, R18, R21, 0x1, P2 ;  /* 0x00000015121d7211 */ /* 0x002fe400010f0eff */
[-C--:B------:R-:W-:Y:S02]  /*6a30*/  LEA R18, P2, R32, R15.reuse, 0x1 ;  /* 0x0000000f20127211 */ /* 0x080fe400078408ff */
[----:B------:R-:W-:Y:S01]  /*6a40*/  LEA R30, P3, R34, R15, 0x1 ;  /* 0x0000000f221e7211 */ /* 0x000fe200078608ff */
[----:B------:R-:W-:Y:S01]  /*6a50*/  STG.E.U16 desc[UR8][R28.64], R35 ;  /* 0x000000231c007986 */ /* 0x000fe2000c101508 */
[----:B------:R-:W-:Y:S02]  /*6a60*/  LEA.HI.X.SX32 R19, R32, R21, 0x1, P2 ;  /* 0x0000001520137211 */ /* 0x000fe400010f0eff */
[----:B------:R-:W-:-:S02]  /*6a70*/  LEA R22, P2, R24, R15, 0x1 ;  /* 0x0000000f18167211 */ /* 0x000fc400078408ff */
[----:B------:R-:W-:Y:S01]  /*6a80*/  LEA R32, R20, R36, 0x1 ;  /* 0x0000002414207211 */ /* 0x000fe200078e08ff */
[----:B------:R1:W-:Y:S01]  /*6a90*/  STG.E.U16 desc[UR8][R18.64], R4 ;  /* 0x0000000412007986 */ /* 0x0003e2000c101508 */
[-C--:B------:R-:W-:Y:S02]  /*6aa0*/  LEA.HI.X.SX32 R23, R24, R21.reuse, 0x1, P2 ;  /* 0x0000001518177211 */ /* 0x080fe400010f0eff */
[----:B------:R-:W-:Y:S02]  /*6ab0*/  LEA R24, R20, R32, 0x1 ;  /* 0x0000002014187211 */ /* 0x000fe400078e08ff */
[----:B------:R-:W-:Y:S01]  /*6ac0*/  LEA.HI.X.SX32 R31, R34, R21, 0x1, P3 ;  /* 0x00000015221f7211 */ /* 0x000fe200018f0eff */
[----:B------:R3:W-:Y:S01]  /*6ad0*/  STG.E.U16 desc[UR8][R22.64], R5 ;  /* 0x0000000516007986 */ /* 0x0007e2000c101508 */
[----:B--2---:R-:W-:Y:S02]  /*6ae0*/  LEA R26, R20, R24, 0x1 ;  /* 0x00000018141a7211 */ /* 0x004fe400078e08ff */
[----:B------:R-:W-:Y:S01]  /*6af0*/  LEA R16, P2, R36, R15, 0x1 ;  /* 0x0000000f24107211 */ /* 0x000fe200078408ff */
[----:B------:R-:W-:Y:S01]  /*6b00*/  STG.E.U16 desc[UR8][R30.64], R6 ;  /* 0x000000061e007986 */ /* 0x000fe2000c101508 */
[----:B------:R-:W-:-:S02]  /*6b10*/  LEA R34, R20, R26, 0x1 ;  /* 0x0000001a14227211 */ /* 0x000fc400078e08ff */
[----:B------:R-:W-:Y:S02]  /*6b20*/  LEA.HI.X.SX32 R17, R36, R21, 0x1, P2 ;  /* 0x0000001524117211 */ /* 0x000fe400010f0eff */
[----:B-1----:R-:W-:Y:S01]  /*6b30*/  LEA R18, P3, R24, R15, 0x1 ;  /* 0x0000000f18127211 */ /* 0x002fe200078608ff */
[----:B------:R-:W-:Y:S01]  /*6b40*/  IMAD R38, R20, 0x2, R34 ;  /* 0x0000000214267824 */ /* 0x000fe200078e0222 */
[----:B------:R-:W-:Y:S01]  /*6b50*/  PRMT R27, R5, 0x7632, R27 ;  /* 0x00007632051b7816 */ /* 0x000fe2000000001b */
[----:B------:R1:W-:Y:S01]  /*6b60*/  STG.E.U16 desc[UR8][R16.64], R7 ;  /* 0x0000000710007986 */ /* 0x0003e2000c101508 */
[----:B------:R-:W-:Y:S02]  /*6b70*/  LEA.HI.X.SX32 R19, R24, R21, 0x1, P3 ;  /* 0x0000001518137211 */ /* 0x000fe400018f0eff */
[----:B------:R-:W-:Y:S02]  /*6b80*/  LEA R36, R20, R38, 0x1 ;  /* 0x0000002614247211 */ /* 0x000fe400078e08ff */
[----:B---3--:R-:W-:-:S02]  /*6b90*/  PRMT R23, R4, 0x7632, R23 ;  /* 0x0000763204177816 */ /* 0x008fc40000000017 */
[----:B------:R-:W-:Y:S02]  /*6ba0*/  LEA R40, R20, R36, 0x1 ;  /* 0x0000002414287211 */ /* 0x000fe400078e08ff */
[-C--:B------:R-:W-:Y:S02]  /*6bb0*/  LEA R4, P2, R32, R15.reuse, 0x1 ;  /* 0x0000000f20047211 */ /* 0x080fe400078408ff */
[----:B------:R-:W-:Y:S02]  /*6bc0*/  LEA R42, R20, R40, 0x1 ;  /* 0x00000028142a7211 */ /* 0x000fe400078e08ff */
[----:B-1----:R-:W-:Y:S02]  /*6bd0*/  LEA R16, P3, R38, R15, 0x1 ;  /* 0x0000000f26107211 */ /* 0x002fe400078608ff */
[----:B------:R-:W-:Y:S02]  /*6be0*/  LEA R24, R20, R42, 0x1 ;  /* 0x0000002a14187211 */ /* 0x000fe400078e08ff */
[----:B------:R-:W-:-:S02]  /*6bf0*/  LEA.HI.X.SX32 R5, R32, R21, 0x1, P2 ;  /* 0x0000001520057211 */ /* 0x000fc400010f0eff */
[----:B------:R-:W-:Y:S02]  /*6c00*/  LEA R44, R20, R24, 0x1 ;  /* 0x00000018142c7211 */ /* 0x000fe400078e08ff */
[----:B------:R-:W-:Y:S01]  /*6c10*/  LEA.HI.X.SX32 R17, R38, R21, 0x1, P3 ;  /* 0x0000001526117211 */ /* 0x000fe200018f0eff */
[----:B------:R1:W-:Y:S01]  /*6c20*/  STG.E.U16 desc[UR8][R4.64], R23 ;  /* 0x0000001704007986 */ /* 0x0003e2000c101508 */
[-C--:B------:R-:W-:Y:S01]  /*6c30*/  LEA R22, P2, R26, R15.reuse, 0x1 ;  /* 0x0000000f1a167211 */ /* 0x080fe200078408ff */
[----:B------:R-:W-:Y:S01]  /*6c40*/  IMAD R46, R20, 0x2, R44 ;  /* 0x00000002142e7824 */ /* 0x000fe200078e022c */
[----:B------:R-:W-:Y:S01]  /*6c50*/  PRMT R29, R6, 0x7632, R29 ;  /* 0x00007632061d7816 */ /* 0x000fe2000000001d */
[----:B------:R2:W-:Y:S01]  /*6c60*/  STG.E.U16 desc[UR8][R18.64], R27 ;  /* 0x0000001b12007986 */ /* 0x0005e2000c101508 */
[-C--:B------:R-:W-:Y:S02]  /*6c70*/  LEA R32, P4, R44, R15.reuse, 0x1 ;  /* 0x0000000f2c207211 */ /* 0x080fe400078808ff */
[----:B------:R-:W-:Y:S01]  /*6c80*/  LEA R48, R20, R46, 0x1 ;  /* 0x0000002e14307211 */ /* 0x000fe200078e08ff */
[----:B------:R-:W3:Y:S01]  /*6c90*/  LDS.128 R4, [R25] ;  /* 0x0000000019047984 */ /* 0x000ee20000000c00 */
[----:B------:R-:W-:-:S02]  /*6ca0*/  LEA R30, P3, R40, R15, 0x1 ;  /* 0x0000000f281e7211 */ /* 0x000fc400078608ff */
[----:B------:R-:W-:Y:S02]  /*6cb0*/  LEA R38, R20, R48, 0x1 ;  /* 0x0000003014267211 */ /* 0x000fe400078e08ff */
[----:B-1----:R-:W-:Y:S02]  /*6cc0*/  LEA.HI.X.SX32 R23, R26, R21, 0x1, P2 ;  /* 0x000000151a177211 */ /* 0x002fe400010f0eff */
[----:B------:R-:W-:Y:S02]  /*6cd0*/  LEA R50, R20, R38, 0x1 ;  /* 0x0000002614327211 */ /* 0x000fe400078e08ff */
[----:B------:R-:W-:Y:S01]  /*6ce0*/  LEA R26, P2, R34, R15, 0x1 ;  /* 0x0000000f221a7211 */ /* 0x000fe200078408ff */
[----:B------:R1:W-:Y:S01]  /*6cf0*/  STG.E.U16 desc[UR8][R22.64], R29 ;  /* 0x0000001d16007986 */ /* 0x0003e2000c101508 */
[----:B------:R-:W-:Y:S02]  /*6d00*/  LEA R52, R20, R50, 0x1 ;  /* 0x0000003214347211 */ /* 0x000fe400078e08ff */
[----:B--2---:R-:W-:-:S02]  /*6d10*/  LEA.HI.X.SX32 R27, R34, R21, 0x1, P2 ;  /* 0x00000015221b7211 */ /* 0x004fc400010f0eff */
[----:B------:R-:W-:Y:S02]  /*6d20*/  LEA R28, P2, R36, R15, 0x1 ;  /* 0x0000000f241c7211 */ /* 0x000fe400078408ff */
[-C--:B------:R-:W-:Y:S01]  /*6d30*/  LEA.HI.X.SX32 R33, R44, R21.reuse, 0x1, P4 ;  /* 0x000000152c217211 */ /* 0x080fe200020f0eff */
[----:B------:R-:W-:Y:S01]  /*6d40*/  STG.E.U16 desc[UR8][R26.64], R51 ;  /* 0x000000331a007986 */ /* 0x000fe2000c101508 */
[----:B------:R-:W-:Y:S02]  /*6d50*/  LEA R44, R20, R52, 0x1 ;  /* 0x00000034142c7211 */ /* 0x000fe400078e08ff */
[-C--:B------:R-:W-:Y:S01]  /*6d60*/  LEA.HI.X.SX32 R31, R40, R21.reuse, 0x1, P3 ;  /* 0x00000015281f7211 */ /* 0x080fe200018f0eff */
[----:B0-----:R0:W-:Y:S01]  /*6d70*/  STG.E.U16 desc[UR8][R16.64], R8 ;  /* 0x0000000810007986 */ /* 0x0011e2000c101508 */
[----:B-1----:R-:W-:Y:S01]  /*6d80*/  LEA.HI.X.SX32 R29, R36, R21, 0x1, P2 ;  /* 0x00000015241d7211 */ /* 0x002fe200010f0eff */
[----:B------:R-:W-:Y:S01]  /*6d90*/  IMAD R54, R20, 0x2, R44 ;  /* 0x0000000214367824 */ /* 0x000fe200078e022c */
[----:B------:R-:W-:-:S02]  /*6da0*/  LEA R18, P2, R42, R15, 0x1 ;  /* 0x0000000f2a127211 */ /* 0x000fc400078408ff */
[----:B------:R-:W-:Y:S01]  /*6db0*/  LEA R22, P3, R24, R15, 0x1 ;  /* 0x0000000f18167211 */ /* 0x000fe200078608ff */
[----:B------:R1:W-:Y:S01]  /*6dc0*/  STG.E.U16 desc[UR8][R28.64], R9 ;  /* 0x000000091c007986 */ /* 0x0003e2000c101508 */
[-C--:B------:R-:W-:Y:S02]  /*6dd0*/  LEA.HI.X.SX32 R19, R42, R21.reuse, 0x1, P2 ;  /* 0x000000152a137211 */ /* 0x080fe400010f0eff */
[----:B------:R-:W-:Y:S01]  /*6de0*/  LEA.HI.X.SX32 R23, R24, R21, 0x1, P3 ;  /* 0x0000001518177211 */ /* 0x000fe200018f0eff */
[----:B------:R3:W-:Y:S01]  /*6df0*/  STG.E.U16 desc[UR8][R30.64], R10 ;  /* 0x0000000a1e007986 */ /* 0x0007e2000c101508 */
[-C--:B------:R-:W-:Y:S02]  /*6e00*/  LEA R24, P2, R46, R15.reuse, 0x1 ;  /* 0x0000000f2e187211 */ /* 0x080fe400078408ff */
[----:B------:R-:W-:Y:S01]  /*6e10*/  LEA R36, P4, R38, R15, 0x1 ;  /* 0x0000000f26247211 */ /* 0x000fe200078808ff */
[----:B------:R2:W-:Y:S01]  /*6e20*/  STG.E.U16 desc[UR8][R18.64], R11 ;  /* 0x0000000b12007986 */ /* 0x0005e2000c101508 */
[----:B------:R-:W-:-:S02]  /*6e30*/  LEA R56, R20, R54, 0x1 ;  /* 0x0000003614387211 */ /* 0x000fc400078e08ff */
[----:B------:R-:W-:Y:S02]  /*6e40*/  LEA R34, P3, R48, R15, 0x1 ;  /* 0x0000000f30227211 */ /* 0x000fe400078608ff */
[-C--:B------:R-:W-:Y:S02]  /*6e50*/  LEA.HI.X.SX32 R25, R46, R21.reuse, 0x1, P2 ;  /* 0x000000152e197211 */ /* 0x080fe400010f0eff */
[----:B------:R-:W-:Y:S02]  /*6e60*/  LEA.HI.X.SX32 R37, R38, R21, 0x1, P4 ;  /* 0x0000001526257211 */ /* 0x000fe400020f0eff */
[----:B------:R-:W-:Y:S02]  /*6e70*/  LEA R38, P2, R50, R15, 0x1 ;  /* 0x0000000f32267211 */ /* 0x000fe400078408ff */
[----:B------:R-:W-:Y:S02]  /*6e80*/  LEA R58, R20, R56, 0x1 ;  /* 0x00000038143a7211 */ /* 0x000fe400078e08ff */
[----:B------:R-:W-:-:S02]  /*6e90*/  LEA.HI.X.SX32 R35, R48, R21, 0x1, P3 ;  /* 0x0000001530237211 */ /* 0x000fc400018f0eff */
[-C--:B------:R-:W-:Y:S02]  /*6ea0*/  LEA R40, P3, R52, R15.reuse, 0x1 ;  /* 0x0000000f34287211 */ /* 0x080fe400078608ff */
[----:B------:R-:W-:Y:S02]  /*6eb0*/  LEA R42, P4, R44, R15, 0x1 ;  /* 0x0000000f2c2a7211 */ /* 0x000fe400078808ff */
[-C--:B------:R-:W-:Y:S02]  /*6ec0*/  LEA.HI.X.SX32 R39, R50, R21.reuse, 0x1, P2 ;  /* 0x0000001532277211 */ /* 0x080fe400010f0eff */
[----:B------:R-:W-:Y:S02]  /*6ed0*/  LEA R50, R20, R58, 0x1 ;  /* 0x0000003a14327211 */ /* 0x000fe400078e08ff */
[-C--:B------:R-:W-:Y:S02]  /*6ee0*/  LEA.HI.X.SX32 R41, R52, R21.reuse, 0x1, P3 ;  /* 0x0000001534297211 */ /* 0x080fe400018f0eff */
[----:B------:R-:W-:-:S02]  /*6ef0*/  LEA.HI.X.SX32 R43, R44, R21, 0x1, P4 ;  /* 0x000000152c2b7211 */ /* 0x000fc400020f0eff */
[-C--:B------:R-:W-:Y:S02]  /*6f00*/  LEA R44, P2, R54, R15.reuse, 0x1 ;  /* 0x0000000f362c7211 */ /* 0x080fe400078408ff */
[-C--:B------:R-:W-:Y:S02]  /*6f10*/  LEA R46, P3, R56, R15.reuse, 0x1 ;  /* 0x0000000f382e7211 */ /* 0x080fe400078608ff */
[-C--:B------:R-:W-:Y:S02]  /*6f20*/  LEA R48, P4, R58, R15.reuse, 0x1 ;  /* 0x0000000f3a307211 */ /* 0x080fe400078808ff */
[----:B------:R-:W-:Y:S02]  /*6f30*/  LEA R20, P5, R50, R15, 0x1 ;  /* 0x0000000f32147211 */ /* 0x000fe400078a08ff */
[----:B------:R-:W-:Y:S02]  /*6f40*/  PRMT R15, R8, 0x7632, R15 ;  /* 0x00007632080f7816 */ /* 0x000fe4000000000f */
[----:B0-----:R-:W-:-:S02]  /*6f50*/  PRMT R17, R9, 0x7632, R17 ;  /* 0x0000763209117816 */ /* 0x001fc40000000011 */
[----:B------:R-:W-:Y:S01]  /*6f60*/  PRMT R27, R10, 0x7632, R27 ;  /* 0x000076320a1b7816 */ /* 0x000fe2000000001b */
[----:B------:R0:W-:Y:S01]  /*6f70*/  STG.E.U16 desc[UR8][R22.64], R15 ;  /* 0x0000000f16007986 */ /* 0x0001e2000c101508 */
[----:B-1----:R-:W-:Y:S01]  /*6f80*/  PRMT R29, R11, 0x7632, R29 ;  /* 0x000076320b1d7816 */ /* 0x002fe2000000001d */
[----:B------:R-:W1:Y:S01]  /*6f90*/  LDC.64 R8, c[0x0][0x3a0] ;  /* 0x0000e800ff087b82 */ /* 0x000e620000000a00 */
[-C--:B------:R-:W-:Y:S01]  /*6fa0*/  LEA.HI.X.SX32 R45, R54, R21.reuse, 0x1, P2 ;  /* 0x00000015362d7211 */ /* 0x080fe200010f0eff */
[----:B------:R-:W-:Y:S01]  /*6fb0*/  STG.E.U16 desc[UR8][R32.64], R17 ;  /* 0x0000001120007986 */ /* 0x000fe2000c101508 */
[----:B---3--:R-:W-:Y:S02]  /*6fc0*/  PRMT R10, R4, 0x7632, R10 ;  /* 0x00007632040a7816 */ /* 0x008fe4000000000a */
[-C--:B------:R-:W-:Y:S01]  /*6fd0*/  LEA.HI.X.SX32 R47, R56, R21.reuse, 0x1, P3 ;  /* 0x00000015382f7211 */ /* 0x080fe200018f0eff */
[----:B------:R-:W-:Y:S01]  /*6fe0*/  STG.E.U16 desc[UR8][R24.64], R27 ;  /* 0x0000001b18007986 */ /* 0x000fe2000c101508 */
[----:B------:R-:W-:-:S02]  /*6ff0*/  LEA.HI.X.SX32 R49, R58, R21, 0x1, P4 ;  /* 0x000000153a317211 */ /* 0x000fc400020f0eff */
[----:B--2---:R-:W-:Y:S01]  /*7000*/  PRMT R11, R6, 0x7632, R11 ;  /* 0x00007632060b7816 */ /* 0x004fe2000000000b */
[----:B------:R-:W-:Y:S01]  /*7010*/  STG.E.U16 desc[UR8][R34.64], R29 ;  /* 0x0000001d22007986 */ /* 0x000fe2000c101508 */
[----:B0-----:R-:W-:Y:S02]  /*7020*/  PRMT R23, R5, 0x7632, R23 ;  /* 0x0000763205177816 */ /* 0x001fe40000000017 */
[----:B------:R-:W-:Y:S01]  /*7030*/  LEA.HI.X.SX32 R21, R50, R21, 0x1, P5 ;  /* 0x0000001532157211 */ /* 0x000fe200028f0eff */
[----:B------:R0:W-:Y:S01]  /*7040*/  STG.E.U16 desc[UR8][R36.64], R4 ;  /* 0x0000000424007986 */ /* 0x0001e2000c101508 */
[----:B------:R-:W-:-:S03]  /*7050*/  PRMT R15, R7, 0x7632, R15 ;  /* 0x00007632070f7816 */ /* 0x000fc6000000000f */
[----:B------:R2:W-:Y:S04]  /*7060*/  STG.E.U16 desc[UR8][R38.64], R5 ;  /* 0x0000000526007986 */ /* 0x0005e8000c101508 */
[----:B------:R3:W-:Y:S04]  /*7070*/  STG.E.U16 desc[UR8][R40.64], R6 ;  /* 0x0000000628007986 */ /* 0x0007e8000c101508 */
[----:B------:R4:W-:Y:S01]  /*7080*/  STG.E.U16 desc[UR8][R42.64], R7 ;  /* 0x000000072a007986 */ /* 0x0009e2000c101508 */
[----:B0-----:R-:W-:-:S03]  /*7090*/  FFMA R4, R13, 0.69314718246459960938, R2 ;  /* 0x3f3172180d047823 */ /* 0x001fc60000000002 */
[----:B------:R4:W-:Y:S01]  /*70a0*/  STG.E.U16 desc[UR8][R44.64], R10 ;  /* 0x0000000a2c007986 */ /* 0x0009e2000c101508 */
[----:B--2---:R-:W-:-:S03]  /*70b0*/  FSEL R5, R14, -INF , P1 ;  /* 0xff8000000e057808 */ /* 0x004fc60000800000 */
[----:B------:R4:W-:Y:S01]  /*70c0*/  STG.E.U16 desc[UR8][R46.64], R23 ;  /* 0x000000172e007986 */ /* 0x0009e2000c101508 */
[----:B---3--:R-:W-:Y:S01]  /*70d0*/  SHF.L.U32 R6, R3, 0x1, RZ ;  /* 0x0000000103067819 */ /* 0x008fe200000006ff */
[----:B------:R-:W-:Y:S01]  /*70e0*/  FFMA R5, R5, 0.69314718246459960938, R0 ;  /* 0x3f31721805057823 */ /* 0x000fe20000000000 */
[C---:B------:R-:W-:Y:S01]  /*70f0*/  SHF.L.U32 R3, R57.reuse, 0x2, RZ ;  /* 0x0000000239037819 */ /* 0x040fe200000006ff */
[----:B------:R4:W-:Y:S01]  /*7100*/  STG.E.U16 desc[UR8][R48.64], R11 ;  /* 0x0000000b30007986 */ /* 0x0009e2000c101508 */
[----:B------:R-:W-:Y:S01]  /*7110*/  LOP3.LUT R6, R6, 0x3f8, RZ, 0xc0, !PT ;  /* 0x000003f806067812 */ /* 0x000fe200078ec0ff */
[----:B------:R-:W-:Y:S01]  /*7120*/  IMAD.HI R0, R57, 0x4, RZ ;  /* 0x0000000439007827 */ /* 0x000fe200078e02ff */
[----:B-1----:R-:W-:Y:S01]  /*7130*/  IADD3 R2, P1, P2, R3, UR7, R8 ;  /* 0x0000000703027c10 */ /* 0x002fe2000fa3e008 */
[----:B------:R4:W-:Y:S03]  /*7140*/  STG.E.U16 desc[UR8][R20.64], R15 ;  /* 0x0000000f14007986 */ /* 0x0009e6000c101508 */
[----:B------:R-:W-:Y:S01]  /*7150*/  IADD3.X R3, PT, PT, R0, UR5, R9, P1, P2 ;  /* 0x0000000500037c10 */ /* 0x000fe20008fe4409 */
[----:B------:R-:W-:Y:S06]  /*7160*/  BAR.SYNC.DEFER_BLOCKING 0x0 ;  /* 0x0000000000007b1d */ /* 0x000fec0000010000 */
[----:B------:R4:W-:Y:S02]  /*7170*/  STS.64 [R6+UR6], R4 ;  /* 0x0000000406007988 */ /* 0x0009e40008000a06 */
[----:B------:R-:W-:Y:S06]  /*7180*/  BAR.SYNC.DEFER_BLOCKING 0x0 ;  /* 0x0000000000007b1d */ /* 0x000fec0000010000 */
[----:B------:R-:W-:Y:S05]  /*7190*/  @P0 EXIT ;  /* 0x000000000000094d */ /* 0x000fea0003800000 */
[----:B----4-:R-:W0:Y:S04]  /*71a0*/  LDS R5, [R12] ;  /* 0x000000000c057984 */ /* 0x010e280000000800 */
[----:B0-----:R-:W-:Y:S01]  /*71b0*/  STG.E desc[UR8][R2.64], R5 ;  /* 0x0000000502007986 */ /* 0x001fe2000c101908 */
[----:B------:R-:W-:Y:S05]  /*71c0*/  EXIT ;  /* 0x000000000000794d */ /* 0x000fea0003800000 */
.L_x_2:
[----:B------:R-:W-:-:S00]  /*71d0*/  BRA `(.L_x_2) ;  /* 0xfffffffc00fc7947 */ /* 0x000fc0000383ffff */
[----:B------:R-:W-:-:S00]  /*71e0*/  NOP ;  /* 0x0000000000007918 */ /* 0x000fc00000000000 */
        /* <DEDUP_REMOVED lines=9> */
.L_x_3:


//--------------------- .nv.global.init           --------------------------
	.section	.nv.global.init,"aw",@progbits
.nv.global.init:
	.type		_$_str,@object
	.size		_$_str,(.L_0 - _$_str)
_$_str:
        /*0000*/ 	.byte	0x5f, 0x5f, 0x43, 0x55, 0x44, 0x41, 0x5f, 0x46, 0x54, 0x5a, 0x00
.L_0:


//--------------------- .nv.shared.attn_fwd       --------------------------
	.section	.nv.shared.attn_fwd,"aw",@nobits
	.sectionflags	@""
	.align	16
	.zero		1024


//--------------------- .nv.shared.reserved.0     --------------------------
	.section	.nv.shared.reserved.0,"aw",@nobits
	.weak		__nv_reservedSMEM_offset_0_alias
	.size		__nv_reservedSMEM_offset_0_alias, 0, 64
	.other		__nv_reservedSMEM_offset_0_alias,@"STO_CUDA_RESERVED_SHARED STV_DEFAULT"
__nv_reservedSMEM_offset_0_alias:
	.zero		0
	.zero		64


//--------------------- .nv.constant0.attn_fwd    --------------------------
	.section	.nv.constant0.attn_fwd,"a",@progbits
	.sectionflags	@""
	.align	4
.nv.constant0.attn_fwd:
	.zero		1032


//--------------------- SYMBOLS --------------------------

	.type		.nv.reservedSmem.offset0,@object
	.size		.nv.reservedSmem.offset0,0x4
	.type		.nv.reservedSmem.cap,@object
	.size		.nv.reservedSmem.cap,0x4
